def attn_fwd(
    Q,
    K,
    V,
    Out,
    Lse,
    sm_scale,
    stride_qz,
    stride_qh,
    stride_qm,
    stride_qk,
    stride_kz,
    stride_kh,
    stride_kn,
    stride_kk,
    stride_vz,
    stride_vh,
    stride_vn,
    stride_vk,
    stride_oz,
    stride_oh,
    stride_om,
    stride_ok,
    seqlen_q,
    seqlen_k,
    BLOCK_M: tl.constexpr,
    BLOCK_N: tl.constexpr,
    HEAD_DIM: tl.constexpr,
    CAUSAL: tl.constexpr,
):
    start_m = tl.program_id(0)
    off_hz = tl.program_id(1)
    q_off = off_hz * stride_qh
    k_off = off_hz * stride_kh
    v_off = off_hz * stride_vh
    offs_m = start_m * BLOCK_M + tl.arange(0, BLOCK_M)
    offs_d = tl.arange(0, HEAD_DIM)
    offs_n = tl.arange(0, BLOCK_N)
    q_ptrs = Q + q_off + offs_m[:, None] * stride_qm + offs_d[None, :] * stride_qk
    k_ptrs = K + k_off + offs_d[:, None] * stride_kk + offs_n[None, :] * stride_kn
    v_ptrs = V + v_off + offs_n[:, None] * stride_vn + offs_d[None, :] * stride_vk
    m_i = tl.full([BLOCK_M], float("-inf"), dtype=tl.float32)
    l_i = tl.zeros([BLOCK_M], dtype=tl.float32) + 1.0
    acc = tl.zeros([BLOCK_M, HEAD_DIM], dtype=tl.float32)
    q = tl.load(q_ptrs)
    acc, l_i, m_i = _attn_fwd_inner(
        acc,
        l_i,
        m_i,
        q,
        k_ptrs,
        v_ptrs,
        sm_scale,
        stride_kn,
        stride_vn,
        start_m,
        seqlen_k,
        BLOCK_M,
        BLOCK_N,
        HEAD_DIM,
        CAUSAL,
    )
    acc = acc / l_i[:, None]
    lse = m_i + tl.math.log2(l_i) / 1.4426950408889634
    o_ptrs = (
        Out
        + off_hz * stride_oh
        + offs_m[:, None] * stride_om
        + offs_d[None, :] * stride_ok
    )
    tl.store(o_ptrs, acc.to(Out.dtype.element_ty))
    tl.store(Lse + off_hz * seqlen_q + offs_m, lse)

# config = {"BLOCK_M": 64, "BLOCK_N": 32, "HEAD_DIM": 64, "arch": "sm_90", "causal": false, "dtype": "fp8e4m3", "num_stages": 2, "num_warps": 4}
# arch = sm_90


// ===== COMPILED SASS (sm_90a) =====

	.target	sm_90a

	.elftype	@"ET_EXEC"


//--------------------- .note.nv.tkinfo           --------------------------
	.section	.note.nv.tkinfo,"",@"SHT_NOTE"
	.sectionflags	@"SHF_NOTE_NV_TKINFO"
	.tkinfo
        /*0018*/ 	.word	0x00000002
        /*0030*/ 	.string	""
        /*0030*/ 	.string	"ptxas"
        /*0030*/ 	.string	"Cuda compilation tools, release 13.0, V13.0.88"
        /*0030*/ 	.string	"Build cuda_13.0.r13.0/compiler.36424714_0"
        /*0030*/ 	.string	"-v  -suppress-debug-info  -lineinfo  -arch sm_90a "



//--------------------- .note.nv.cuinfo           --------------------------
	.section	.note.nv.cuinfo,"",@"SHT_NOTE"
	.sectionflags	@"SHF_NOTE_NV_CUINFO"
        /*0018*/ 	.short	0x0002
        /*001a*/ 	.short	0x005a
        /*001c*/ 	.short	0x0082
	.zero		2


//--------------------- .nv.info                  --------------------------
	.section	.nv.info,"",@"SHT_CUDA_INFO"
	.align	4


	//----- nvinfo : EIATTR_REGCOUNT
	.align		4
        /*0000*/ 	.byte	0x04, 0x2f
        /*0002*/ 	.short	(.L_2 - .L_1)
	.align		4
.L_1:
        /*0004*/ 	.word	index@(attn_fwd)
        /*0008*/ 	.word	0x0000009c


	//----- nvinfo : EIATTR_FRAME_SIZE
	.align		4
.L_2:
        /*000c*/ 	.byte	0x04, 0x11
        /*000e*/ 	.short	(.L_4 - .L_3)
	.align		4
.L_3:
        /*0010*/ 	.word	index@(attn_fwd)
        /*0014*/ 	.word	0x00000000


	//----- nvinfo : EIATTR_MIN_STACK_SIZE
	.align		4
.L_4:
        /*0018*/ 	.byte	0x04, 0x12
        /*001a*/ 	.short	(.L_6 - .L_5)
	.align		4
.L_5:
        /*001c*/ 	.word	index@(attn_fwd)
        /*0020*/ 	.word	0x00000000
.L_6:


//--------------------- .nv.compat                --------------------------
	.section	.nv.compat,"",@"SHT_CUDA_COMPAT_INFO"
	.align	4
        /*0000*/ 	.byte	0x02, 0x09, 0x01, 0x00, 0x02, 0x02, 0x04, 0x00, 0x02, 0x05, 0x05, 0x00, 0x03, 0x07, 0x01, 0x01
        /*0010*/ 	.byte	0x02, 0x03, 0x00, 0x00, 0x02, 0x06, 0x01, 0x00, 0x04, 0x0b, 0x08, 0x00, 0x00, 0x00, 0x00, 0x00
        /*0020*/ 	.byte	0x00, 0x00, 0x00, 0x00


//--------------------- .nv.info.attn_fwd         --------------------------
	.section	.nv.info.attn_fwd,"",@"SHT_CUDA_INFO"
	.sectionflags	@""
	.align	4


	//----- nvinfo : EIATTR_CUDA_API_VERSION
	.align		4
        /*0000*/ 	.byte	0x04, 0x37
        /*0002*/ 	.short	(.L_8 - .L_7)
.L_7:
        /*0004*/ 	.word	0x00000082


	//----- nvinfo : EIATTR_KPARAM_INFO
	.align		4
.L_8:
        /*0008*/ 	.byte	0x04, 0x17
        /*000a*/ 	.short	(.L_10 - .L_9)
.L_9:
        /*000c*/ 	.word	0x00000000
        /*0010*/ 	.short	0x0019
        /*0012*/ 	.short	0x0080
        /*0014*/ 	.byte	0x00, 0xf4, 0x21, 0x00


	//----- nvinfo : EIATTR_KPARAM_INFO
	.align		4
.L_10:
        /*0018*/ 	.byte	0x04, 0x17
        /*001a*/ 	.short	(.L_12 - .L_11)
.L_11:
        /*001c*/ 	.word	0x00000000
        /*0020*/ 	.short	0x0018
        /*0022*/ 	.short	0x0078
        /*0024*/ 	.byte	0x00, 0xf4, 0x21, 0x00


	//----- nvinfo : EIATTR_KPARAM_INFO
	.align		4
.L_12:
        /*0028*/ 	.byte	0x04, 0x17
        /*002a*/ 	.short	(.L_14 - .L_13)
.L_13:
        /*002c*/ 	.word	0x00000000
        /*0030*/ 	.short	0x0017
        /*0032*/ 	.short	0x0070
        /*0034*/ 	.byte	0x00, 0xf0, 0x11, 0x00


	//----- nvinfo : EIATTR_KPARAM_INFO
	.align		4
.L_14:
        /*0038*/ 	.byte	0x04, 0x17
        /*003a*/ 	.short	(.L_16 - .L_15)
.L_15:
        /*003c*/ 	.word	0x00000000
        /*0040*/ 	.short	0x0016
        /*0042*/ 	.short	0x006c
        /*0044*/ 	.byte	0x00, 0xf0, 0x11, 0x00


	//----- nvinfo : EIATTR_KPARAM_INFO
	.align		4
.L_16:
        /*0048*/ 	.byte	0x04, 0x17
        /*004a*/ 	.short	(.L_18 - .L_17)
.L_17:
        /*004c*/ 	.word	0x00000000
        /*0050*/ 	.short	0x0015
        /*0052*/ 	.short	0x0068
        /*0054*/ 	.byte	0x00, 0xf0, 0x11, 0x00


	//----- nvinfo : EIATTR_KPARAM_INFO
	.align		4
.L_18:
        /*0058*/ 	.byte	0x04, 0x17
        /*005a*/ 	.short	(.L_20 - .L_19)
.L_19:
        /*005c*/ 	.word	0x00000000
        /*0060*/ 	.short	0x0014
        /*0062*/ 	.short	0x0064
        /*0064*/ 	.byte	0x00, 0xf0, 0x11, 0x00


	//----- nvinfo : EIATTR_KPARAM_INFO
	.align		4
.L_20:
        /*0068*/ 	.byte	0x04, 0x17
        /*006a*/ 	.short	(.L_22 - .L_21)
.L_21:
        /*006c*/ 	.word	0x00000000
        /*0070*/ 	.short	0x0013
        /*0072*/ 	.short	0x0060
        /*0074*/ 	.byte	0x00, 0xf0, 0x11, 0x00


	//----- nvinfo : EIATTR_KPARAM_INFO
	.align		4
.L_22:
        /*0078*/ 	.byte	0x04, 0x17
        /*007a*/ 	.short	(.L_24 - .L_23)
.L_23:
        /*007c*/ 	.word	0x00000000
        /*0080*/ 	.short	0x0012
        /*0082*/ 	.short	0x005c
        /*0084*/ 	.byte	0x00, 0xf0, 0x11, 0x00


	//----- nvinfo : EIATTR_KPARAM_INFO
	.align		4
.L_24:
        /*0088*/ 	.byte	0x04, 0x17
        /*008a*/ 	.short	(.L_26 - .L_25)
.L_25:
        /*008c*/ 	.word	0x00000000
        /*0090*/ 	.short	0x0011
        /*0092*/ 	.short	0x0058
        /*0094*/ 	.byte	0x00, 0xf0, 0x11, 0x00


	//----- nvinfo : EIATTR_KPARAM_INFO
	.align		4
.L_26:
        /*0098*/ 	.byte	0x04, 0x17
        /*009a*/ 	.short	(.L_28 - .L_27)
.L_27:
        /*009c*/ 	.word	0x00000000
        /*00a0*/ 	.short	0x0010
        /*00a2*/ 	.short	0x0054
        /*00a4*/ 	.byte	0x00, 0xf0, 0x11, 0x00


	//----- nvinfo : EIATTR_KPARAM_INFO
	.align		4
.L_28:
        /*00a8*/ 	.byte	0x04, 0x17
        /*00aa*/ 	.short	(.L_30 - .L_29)
.L_29:
        /*00ac*/ 	.word	0x00000000
        /*00b0*/ 	.short	0x000f
        /*00b2*/ 	.short	0x0050
        /*00b4*/ 	.byte	0x00, 0xf0, 0x11, 0x00


	//----- nvinfo : EIATTR_KPARAM_INFO
	.align		4
.L_30:
        /*00b8*/ 	.byte	0x04, 0x17
        /*00ba*/ 	.short	(.L_32 - .L_31)
.L_31:
        /*00bc*/ 	.word	0x00000000
        /*00c0*/ 	.short	0x000e
        /*00c2*/ 	.short	0x004c
        /*00c4*/ 	.byte	0x00, 0xf0, 0x11, 0x00


	//----- nvinfo : EIATTR_KPARAM_INFO
	.align		4
.L_32:
        /*00c8*/ 	.byte	0x04, 0x17
        /*00ca*/ 	.short	(.L_34 - .L_33)
.L_33:
        /*00cc*/ 	.word	0x00000000
        /*00d0*/ 	.short	0x000d
        /*00d2*/ 	.short	0x0048
        /*00d4*/ 	.byte	0x00, 0xf0, 0x11, 0x00


	//----- nvinfo : EIATTR_KPARAM_INFO
	.align		4
.L_34:
        /*00d8*/ 	.byte	0x04, 0x17
        /*00da*/ 	.short	(.L_36 - .L_35)
.L_35:
        /*00dc*/ 	.word	0x00000000
        /*00e0*/ 	.short	0x000c
        /*00e2*/ 	.short	0x0044
        /*00e4*/ 	.byte	0x00, 0xf0, 0x11, 0x00


	//----- nvinfo : EIATTR_KPARAM_INFO
	.align		4
.L_36:
        /*00e8*/ 	.byte	0x04, 0x17
        /*00ea*/ 	.short	(.L_38 - .L_37)
.L_37:
        /*00ec*/ 	.word	0x00000000
        /*00f0*/ 	.short	0x000b
        /*00f2*/ 	.short	0x0040
        /*00f4*/ 	.byte	0x00, 0xf0, 0x11, 0x00


	//----- nvinfo : EIATTR_KPARAM_INFO
	.align		4
.L_38:
        /*00f8*/ 	.byte	0x04, 0x17
        /*00fa*/ 	.short	(.L_40 - .L_39)
.L_39:
        /*00fc*/ 	.word	0x00000000
        /*0100*/ 	.short	0x000a
        /*0102*/ 	.short	0x003c
        /*0104*/ 	.byte	0x00, 0xf0, 0x11, 0x00


	//----- nvinfo : EIATTR_KPARAM_INFO
	.align		4
.L_40:
        /*0108*/ 	.byte	0x04, 0x17
        /*010a*/ 	.short	(.L_42 - .L_41)
.L_41:
        /*010c*/ 	.word	0x00000000
        /*0110*/ 	.short	0x0009
        /*0112*/ 	.short	0x0038
        /*0114*/ 	.byte	0x00, 0xf0, 0x11, 0x00


	//----- nvinfo : EIATTR_KPARAM_INFO
	.align		4
.L_42:
        /*0118*/ 	.byte	0x04, 0x17
        /*011a*/ 	.short	(.L_44 - .L_43)
.L_43:
        /*011c*/ 	.word	0x00000000
        /*0120*/ 	.short	0x0008
        /*0122*/ 	.short	0x0034
        /*0124*/ 	.byte	0x00, 0xf0, 0x11, 0x00


	//----- nvinfo : EIATTR_KPARAM_INFO
	.align		4
.L_44:
        /*0128*/ 	.byte	0x04, 0x17
        /*012a*/ 	.short	(.L_46 - .L_45)
.L_45:
        /*012c*/ 	.word	0x00000000
        /*0130*/ 	.short	0x0007
        /*0132*/ 	.short	0x0030
        /*0134*/ 	.byte	0x00, 0xf0, 0x11, 0x00


	//----- nvinfo : EIATTR_KPARAM_INFO
	.align		4
.L_46:
        /*0138*/ 	.byte	0x04, 0x17
        /*013a*/ 	.short	(.L_48 - .L_47)
.L_47:
        /*013c*/ 	.word	0x00000000
        /*0140*/ 	.short	0x0006
        /*0142*/ 	.short	0x002c
        /*0144*/ 	.byte	0x00, 0xf0, 0x11, 0x00


	//----- nvinfo : EIATTR_KPARAM_INFO
	.align		4
.L_48:
        /*0148*/ 	.byte	0x04, 0x17
        /*014a*/ 	.short	(.L_50 - .L_49)
.L_49:
        /*014c*/ 	.word	0x00000000
        /*0150*/ 	.short	0x0005
        /*0152*/ 	.short	0x0028
        /*0154*/ 	.byte	0x00, 0xf0, 0x11, 0x00


	//----- nvinfo : EIATTR_KPARAM_INFO
	.align		4
.L_50:
        /*0158*/ 	.byte	0x04, 0x17
        /*015a*/ 	.short	(.L_52 - .L_51)
.L_51:
        /*015c*/ 	.word	0x00000000
        /*0160*/ 	.short	0x0004
        /*0162*/ 	.short	0x0020
        /*0164*/ 	.byte	0x00, 0xf4, 0x21, 0x00


	//----- nvinfo : EIATTR_KPARAM_INFO
	.align		4
.L_52:
        /*0168*/ 	.byte	0x04, 0x17
        /*016a*/ 	.short	(.L_54 - .L_53)
.L_53:
        /*016c*/ 	.word	0x00000000
        /*0170*/ 	.short	0x0003
        /*0172*/ 	.short	0x0018
        /*0174*/ 	.byte	0x00, 0xf4, 0x21, 0x00


	//----- nvinfo : EIATTR_KPARAM_INFO
	.align		4
.L_54:
        /*0178*/ 	.byte	0x04, 0x17
        /*017a*/ 	.short	(.L_56 - .L_55)
.L_55:
        /*017c*/ 	.word	0x00000000
        /*0180*/ 	.short	0x0002
        /*0182*/ 	.short	0x0010
        /*0184*/ 	.byte	0x00, 0xf4, 0x21, 0x00


	//----- nvinfo : EIATTR_KPARAM_INFO
	.align		4
.L_56:
        /*0188*/ 	.byte	0x04, 0x17
        /*018a*/ 	.short	(.L_58 - .L_57)
.L_57:
        /*018c*/ 	.word	0x00000000
        /*0190*/ 	.short	0x0001
        /*0192*/ 	.short	0x0008
        /*0194*/ 	.byte	0x00, 0xf4, 0x21, 0x00


	//----- nvinfo : EIATTR_KPARAM_INFO
	.align		4
.L_58:
        /*0198*/ 	.byte	0x04, 0x17
        /*019a*/ 	.short	(.L_60 - .L_59)
.L_59:
        /*019c*/ 	.word	0x00000000
        /*01a0*/ 	.short	0x0000
        /*01a2*/ 	.short	0x0000
        /*01a4*/ 	.byte	0x00, 0xf4, 0x21, 0x00


	//----- nvinfo : EIATTR_SPARSE_MMA_MASK
	.align		4
.L_60:
        /*01a8*/ 	.byte	0x03, 0x50
        /*01aa*/ 	.short	0x0000


	//----- nvinfo : EIATTR_MAXREG_COUNT
	.align		4
        /*01ac*/ 	.byte	0x03, 0x1b
        /*01ae*/ 	.short	0x00ff


	//----- nvinfo : EIATTR_NUM_BARRIERS
	.align		4
        /*01b0*/ 	.byte	0x02, 0x4c
        /*01b2*/ 	.byte	0x01
	.zero		1


	//----- nvinfo : EIATTR_MERCURY_ISA_VERSION
	.align		4
        /*01b4*/ 	.byte	0x03, 0x5f
        /*01b6*/ 	.short	0x0101


	//----- nvinfo : EIATTR_COOP_GROUP_MASK_REGIDS
	.align		4
        /*01b8*/ 	.byte	0x04, 0x29
        /*01ba*/ 	.short	(.L_62 - .L_61)


	//   ....[0]....
.L_61:
        /*01bc*/ 	.word	0xffffffff


	//   ....[1]....
        /*01c0*/ 	.word	0xffffffff


	//   ....[2]....
        /*01c4*/ 	.word	0xffffffff


	//   ....[3]....
        /*01c8*/ 	.word	0xffffffff


	//   ....[4]....
        /*01cc*/ 	.word	0xffffffff


	//   ....[5]....
        /*01d0*/ 	.word	0xffffffff


	//   ....[6]....
        /*01d4*/ 	.word	0xffffffff


	//   ....[7]....
        /*01d8*/ 	.word	0xffffffff


	//   ....[8]....
        /*01dc*/ 	.word	0xffffffff


	//   ....[9]....
        /*01e0*/ 	.word	0xffffffff


	//   ....[10]....
        /*01e4*/ 	.word	0xffffffff


	//   ....[11]....
        /*01e8*/ 	.word	0xffffffff


	//----- nvinfo : EIATTR_COOP_GROUP_INSTR_OFFSETS
	.align		4
.L_62:
        /*01ec*/ 	.byte	0x04, 0x28
        /*01ee*/ 	.short	(.L_64 - .L_63)


	//   ....[0]....
.L_63:
        /*01f0*/ 	.word	0x000021b0


	//   ....[1]....
        /*01f4*/ 	.word	0x00002230


	//   ....[2]....
        /*01f8*/ 	.word	0x00002250


	//   ....[3]....
        /*01fc*/ 	.word	0x00002270


	//   ....[4]....
        /*0200*/ 	.word	0x000028b0


	//   ....[5]....
        /*0204*/ 	.word	0x000028c0


	//   ....[6]....
        /*0208*/ 	.word	0x000028d0


	//   ....[7]....
        /*020c*/ 	.word	0x000028e0


	//   ....[8]....
        /*0210*/ 	.word	0x00002bc0


	//   ....[9]....
        /*0214*/ 	.word	0x00002bd0


	//   ....[10]....
        /*0218*/ 	.word	0x00002c10


	//   ....[11]....
        /*021c*/ 	.word	0x00002c20


	//----- nvinfo : EIATTR_EXIT_INSTR_OFFSETS
	.align		4
.L_64:
        /*0220*/ 	.byte	0x04, 0x1c
        /*0222*/ 	.short	(.L_66 - .L_65)


	//   ....[0]....
.L_65:
        /*0224*/ 	.word	0x00004bf0


	//   ....[1]....
        /*0228*/ 	.word	0x00004c20


	//----- nvinfo : EIATTR_REQNTID
	.align		4
.L_66:
        /*022c*/ 	.byte	0x04, 0x10
        /*022e*/ 	.short	(.L_68 - .L_67)
.L_67:
        /*0230*/ 	.word	0x00000080
        /*0234*/ 	.word	0x00000001
        /*0238*/ 	.word	0x00000001


	//----- nvinfo : EIATTR_CBANK_PARAM_SIZE
	.align		4
.L_68:
        /*023c*/ 	.byte	0x03, 0x19
        /*023e*/ 	.short	0x0088


	//----- nvinfo : EIATTR_PARAM_CBANK
	.align		4
        /*0240*/ 	.byte	0x04, 0x0a
        /*0242*/ 	.short	(.L_70 - .L_69)
	.align		4
.L_69:
        /*0244*/ 	.word	index@(.nv.constant0.attn_fwd)
        /*0248*/ 	.short	0x0210
        /*024a*/ 	.short	0x0088


	//----- nvinfo : EIATTR_SW_WAR
	.align		4
.L_70:
        /*024c*/ 	.byte	0x04, 0x36
        /*024e*/ 	.short	(.L_72 - .L_71)
.L_71:
        /*0250*/ 	.word	0x00000008
.L_72:


//--------------------- .nv.callgraph             --------------------------
	.section	.nv.callgraph,"",@"SHT_CUDA_CALLGRAPH"
	.align	4
	.sectionentsize	8
	.align		4
        /*0000*/ 	.word	0x00000000
	.align		4
        /*0004*/ 	.word	0xffffffff
	.align		4
        /*0008*/ 	.word	0x00000000
	.align		4
        /*000c*/ 	.word	0xfffffffe
	.align		4
        /*0010*/ 	.word	0x00000000
	.align		4
        /*0014*/ 	.word	0xfffffffd
	.align		4
        /*0018*/ 	.word	0x00000000
	.align		4
        /*001c*/ 	.word	0xfffffffc


//--------------------- .nv.constant4             --------------------------
	.section	.nv.constant4,"a",@progbits
	.align	8
	.align		8
.nv.constant4:
        /*0000*/ 	.dword	_$_str


//--------------------- .text.attn_fwd            --------------------------
	.section	.text.attn_fwd,"ax",@progbits
	.align	128
        .global         attn_fwd
        .type           attn_fwd,@function
        .size           attn_fwd,(.L_x_3 - attn_fwd)
        .other          attn_fwd,@"STO_CUDA_ENTRY STV_DEFAULT"
attn_fwd:
.text.attn_fwd:
[----:B------:R-:W-:Y:S01]  /*0000*/  LDC R1, c[0x0][0x28] ;  /* 0x00000a00ff017b82 */ /* 0x000fe20000000800 */
[----:B------:R-:W0:Y:S07]  /*0010*/  S2R R0, SR_TID.X ;  /* 0x0000000000007919 */ /* 0x000e2e0000002100 */
[----:B------:R-:W1:Y:S01]  /*0020*/  S2UR UR13, SR_CTAID.Y ;  /* 0x00000000000d79c3 */ /* 0x000e620000002600 */
[----:B------:R-:W-:Y:S01]  /*0030*/  ULDC.64 UR4, c[0x0][0x240] ;  /* 0x0000900000047ab9 */ /* 0x000fe20000000a00 */
[----:B------:R-:W-:Y:S01]  /*0040*/  ULDC.64 UR16, c[0x0][0x208] ;  /* 0x0000820000107ab9 */ /* 0x000fe20000000a00 */
[----:B------:R-:W2:Y:S05]  /*0050*/  S2R R2, SR_CTAID.X ;  /* 0x0000000000027919 */ /* 0x000eaa0000002500 */
[----:B------:R-:W3:Y:S08]  /*0060*/  LDC.64 R50, c[0x0][0x210] ;  /* 0x00008400ff327b82 */ /* 0x000ef00000000a00 */
[----:B------:R-:W4:Y:S01]  /*0070*/  LDC R54, c[0x0][0x248] ;  /* 0x00009200ff367b82 */ /* 0x000f220000000800 */
[----:B-1----:R-:W-:Y:S01]  /*0080*/  UIMAD UR4, UR13, UR4, URZ ;  /* 0x000000040d0472a4 */ /* 0x002fe2000f8e023f */
[----:B0-----:R-:W-:-:S02]  /*0090*/  LOP3.LUT R5, R0, 0x3f, RZ, 0xc0, !PT ;  /* 0x0000003f00057812 */ /* 0x001fc400078ec0ff */
[----:B------:R-:W-:Y:S02]  /*00a0*/  SHF.R.U32.HI R4, RZ, 0x6, R0 ;  /* 0x00000006ff047819 */ /* 0x000fe40000011600 */
[----:B------:R-:W-:Y:S01]  /*00b0*/  LEA.HI R6, R0, 0xe, RZ, 0x1a ;  /* 0x0000000e00067811 */ /* 0x000fe200078fd0ff */
[----:B--2---:R-:W-:Y:S01]  /*00c0*/  IMAD R2, R2, 0x40, R5 ;  /* 0x0000004002027824 */ /* 0x004fe200078e0205 */
[----:B------:R-:W-:-:S03]  /*00d0*/  SGXT.U32 R4, R4, 0x1 ;  /* 0x000000010404781a */ /* 0x000fc60000000000 */
[----:B------:R-:W-:Y:S01]  /*00e0*/  IMAD R3, R2, UR5, RZ ;  /* 0x0000000502037c24 */ /* 0x000fe2000f8e02ff */
[----:B------:R-:W-:Y:S01]  /*00f0*/  USHF.R.S32.HI UR5, URZ, 0x1f, UR4 ;  /* 0x0000001f3f057899 */ /* 0x000fe20008011404 */
[----:B----4-:R-:W-:-:S03]  /*0100*/  IMAD R9, R6, R54, RZ ;  /* 0x0000003606097224 */ /* 0x010fc600078e02ff */
[----:B---3--:R-:W-:Y:S02]  /*0110*/  IADD3 R50, P0, P1, R3, UR4, R50 ;  /* 0x0000000403327c10 */ /* 0x008fe4000f91e032 */
[----:B------:R-:W-:Y:S01]  /*0120*/  SHF.R.S32.HI R8, RZ, 0x1f, R3 ;  /* 0x0000001fff087819 */ /* 0x000fe20000011403 */
[----:B------:R-:W-:-:S03]  /*0130*/  IMAD R3, R4, R54, RZ ;  /* 0x0000003604037224 */ /* 0x000fc600078e02ff */
[----:B------:R-:W-:Y:S01]  /*0140*/  IADD3.X R52, R8, UR5, R51, P0, P1 ;  /* 0x0000000508347c10 */ /* 0x000fe200087e2433 */
[----:B------:R-:W-:Y:S01]  /*0150*/  IMAD R7, R54, 0x2, R3 ;  /* 0x0000000236077824 */ /* 0x000fe200078e0203 */
[C---:B------:R-:W-:Y:S02]  /*0160*/  IADD3 R10, P0, R3.reuse, R50, RZ ;  /* 0x00000032030a7210 */ /* 0x040fe40007f1e0ff */
[C---:B------:R-:W-:Y:S02]  /*0170*/  LEA.HI R8, R0.reuse, 0x1e, RZ, 0x1a ;  /* 0x0000001e00087811 */ /* 0x040fe400078fd0ff */
[----:B------:R-:W-:Y:S02]  /*0180*/  LEA.HI.X.SX32 R11, R3, R52, 0x1, P0 ;  /* 0x00000034030b7211 */ /* 0x000fe400000f0eff */
[----:B------:R-:W-:Y:S01]  /*0190*/  LEA.HI R3, R0, 0x2e, RZ, 0x1a ;  /* 0x0000002e00037811 */ /* 0x000fe200078fd0ff */
[----:B------:R-:W-:Y:S01]  /*01a0*/  IMAD R14, R8, R54, RZ ;  /* 0x00000036080e7224 */ /* 0x000fe200078e02ff */
[-C--:B------:R-:W-:Y:S01]  /*01b0*/  IADD3 R12, P1, R7, R50.reuse, RZ ;  /* 0x00000032070c7210 */ /* 0x080fe20007f3e0ff */
[----:B------:R0:W2:Y:S01]  /*01c0*/  LDG.E.U8 R24, desc[UR16][R10.64] ;  /* 0x000000100a187981 */ /* 0x0000a2000c1e1100 */
[----:B------:R-:W-:Y:S01]  /*01d0*/  IADD3 R16, P0, R9, R50, RZ ;  /* 0x0000003209107210 */ /* 0x000fe20007f1e0ff */
[----:B------:R-:W-:Y:S01]  /*01e0*/  IMAD R3, R3, R54, RZ ;  /* 0x0000003603037224 */ /* 0x000fe200078e02ff */
[-C--:B------:R-:W-:Y:S01]  /*01f0*/  LEA.HI.X.SX32 R13, R7, R52.reuse, 0x1, P1 ;  /* 0x00000034070d7211 */ /* 0x080fe200008f0eff */
[----:B------:R-:W-:Y:S01]  /*0200*/  IMAD R7, R54, 0x2, R7 ;  /* 0x0000000236077824 */ /* 0x000fe200078e0207 */
[----:B------:R-:W-:-:S02]  /*0210*/  LEA.HI.X.SX32 R17, R9, R52, 0x1, P0 ;  /* 0x0000003409117211 */ /* 0x000fc400000f0eff */
[CC--:B------:R-:W-:Y:S01]  /*0220*/  IADD3 R18, P1, R14.reuse, R50.reuse, RZ ;  /* 0x000000320e127210 */ /* 0x0c0fe20007f3e0ff */
[----:B------:R1:W3:Y:S01]  /*0230*/  LDG.E.U8 R25, desc[UR16][R12.64] ;  /* 0x000000100c197981 */ /* 0x0002e2000c1e1100 */
[C---:B------:R-:W-:Y:S02]  /*0240*/  IADD3 R20, P0, R3.reuse, R50, RZ ;  /* 0x0000003203147210 */ /* 0x040fe40007f1e0ff */
[-C--:B------:R-:W-:Y:S01]  /*0250*/  LEA.HI.X.SX32 R19, R14, R52.reuse, 0x1, P1 ;  /* 0x000000340e137211 */ /* 0x080fe200008f0eff */
[----:B------:R4:W5:Y:S01]  /*0260*/  LDG.E.U8 R31, desc[UR16][R16.64] ;  /* 0x00000010101f7981 */ /* 0x000962000c1e1100 */
[----:B------:R-:W-:Y:S01]  /*0270*/  LEA.HI.X.SX32 R21, R3, R52, 0x1, P0 ;  /* 0x0000003403157211 */ /* 0x000fe200000f0eff */
[C---:B------:R-:W-:Y:S01]  /*0280*/  IMAD R3, R54.reuse, 0x2, R7 ;  /* 0x0000000236037824 */ /* 0x040fe200078e0207 */
[C---:B------:R-:W-:Y:S01]  /*0290*/  IADD3 R14, P0, R7.reuse, R50, RZ ;  /* 0x00000032070e7210 */ /* 0x040fe20007f1e0ff */
[----:B------:R4:W5:Y:S03]  /*02a0*/  LDG.E.U8 R39, desc[UR16][R18.64] ;  /* 0x0000001012277981 */ /* 0x000966000c1e1100 */
[----:B------:R-:W-:Y:S01]  /*02b0*/  LEA.HI.X.SX32 R15, R7, R52, 0x1, P0 ;  /* 0x00000034070f7211 */ /* 0x000fe200000f0eff */
[C---:B------:R-:W-:Y:S01]  /*02c0*/  IMAD R7, R54.reuse, 0x2, R3 ;  /* 0x0000000236077824 */ /* 0x040fe200078e0203 */
[C---:B0-----:R-:W-:Y:S01]  /*02d0*/  IADD3 R10, P0, R3.reuse, R50, RZ ;  /* 0x00000032030a7210 */ /* 0x041fe20007f1e0ff */
[----:B------:R0:W5:Y:S03]  /*02e0*/  LDG.E.U8 R47, desc[UR16][R20.64] ;  /* 0x00000010142f7981 */ /* 0x000166000c1e1100 */
[----:B------:R-:W-:Y:S01]  /*02f0*/  LEA.HI.X.SX32 R11, R3, R52, 0x1, P0 ;  /* 0x00000034030b7211 */ /* 0x000fe200000f0eff */
[C---:B------:R-:W-:Y:S01]  /*0300*/  IMAD R3, R54.reuse, 0x2, R7 ;  /* 0x0000000236037824 */ /* 0x040fe200078e0207 */
[C---:B-1----:R-:W-:Y:S01]  /*0310*/  IADD3 R12, P0, R7.reuse, R50, RZ ;  /* 0x00000032070c7210 */ /* 0x042fe20007f1e0ff */
[----:B------:R1:W5:Y:S03]  /*0320*/  LDG.E.U8 R26, desc[UR16][R14.64] ;  /* 0x000000100e1a7981 */ /* 0x000366000c1e1100 */
[----:B------:R-:W-:Y:S01]  /*0330*/  LEA.HI.X.SX32 R13, R7, R52, 0x1, P0 ;  /* 0x00000034070d7211 */ /* 0x000fe200000f0eff */
[C---:B------:R-:W-:Y:S01]  /*0340*/  IMAD R7, R54.reuse, 0x2, R3 ;  /* 0x0000000236077824 */ /* 0x040fe200078e0203 */
[C---:B----4-:R-:W-:Y:S01]  /*0350*/  IADD3 R16, P0, R3.reuse, R50, RZ ;  /* 0x0000003203107210 */ /* 0x050fe20007f1e0ff */
[----:B------:R4:W5:Y:S03]  /*0360*/  LDG.E.U8 R27, desc[UR16][R10.64] ;  /* 0x000000100a1b7981 */ /* 0x000966000c1e1100 */
[----:B------:R-:W-:Y:S01]  /*0370*/  LEA.HI.X.SX32 R17, R3, R52, 0x1, P0 ;  /* 0x0000003403117211 */ /* 0x000fe200000f0eff */
[C---:B------:R-:W-:Y:S01]  /*0380*/  IMAD R3, R54.reuse, 0x4, R7 ;  /* 0x0000000436037824 */ /* 0x040fe200078e0207 */
[-C--:B------:R-:W-:Y:S01]  /*0390*/  IADD3 R18, P0, R7, R50.reuse, RZ ;  /* 0x0000003207127210 */ /* 0x080fe20007f1e0ff */
[----:B------:R4:W5:Y:S02]  /*03a0*/  LDG.E.U8 R28, desc[UR16][R12.64] ;  /* 0x000000100c1c7981 */ /* 0x000964000c1e1100 */
[----:B------:R-:W-:Y:S01]  /*03b0*/  IMAD R9, R54, 0x2, R3 ;  /* 0x0000000236097824 */ /* 0x000fe200078e0203 */
[----:B0-----:R-:W-:Y:S01]  /*03c0*/  IADD3 R20, P1, R3, R50, RZ ;  /* 0x0000003203147210 */ /* 0x001fe20007f3e0ff */
[----:B------:R0:W5:Y:S01]  /*03d0*/  LDG.E.U8 R29, desc[UR16][R16.64] ;  /* 0x00000010101d7981 */ /* 0x000162000c1e1100 */
[----:B------:R-:W-:-:S02]  /*03e0*/  LEA.HI.X.SX32 R19, R7, R52, 0x1, P0 ;  /* 0x0000003407137211 */ /* 0x000fc400000f0eff */
[----:B------:R-:W-:Y:S01]  /*03f0*/  LEA.HI.X.SX32 R21, R3, R52, 0x1, P1 ;  /* 0x0000003403157211 */ /* 0x000fe200008f0eff */
[C---:B------:R-:W-:Y:S01]  /*0400*/  IMAD R3, R54.reuse, 0x2, R9 ;  /* 0x0000000236037824 */ /* 0x040fe200078e0209 */
[C---:B-1----:R-:W-:Y:S01]  /*0410*/  IADD3 R14, P0, R9.reuse, R50, RZ ;  /* 0x00000032090e7210 */ /* 0x042fe20007f1e0ff */
[----:B------:R1:W5:Y:S03]  /*0420*/  LDG.E.U8 R30, desc[UR16][R18.64] ;  /* 0x00000010121e7981 */ /* 0x000366000c1e1100 */
[----:B------:R-:W-:Y:S01]  /*0430*/  LEA.HI.X.SX32 R15, R9, R52, 0x1, P0 ;  /* 0x00000034090f7211 */ /* 0x000fe200000f0eff */
[C---:B------:R-:W-:Y:S01]  /*0440*/  IMAD R7, R54.reuse, 0x2, R3 ;  /* 0x0000000236077824 */ /* 0x040fe200078e0203 */
[C---:B----4-:R-:W-:Y:S01]  /*0450*/  IADD3 R10, P0, R3.reuse, R50, RZ ;  /* 0x00000032030a7210 */ /* 0x050fe20007f1e0ff */
[----:B------:R-:W4:Y:S03]  /*0460*/  LDG.E.U8 R32, desc[UR16][R20.64] ;  /* 0x0000001014207981 */ /* 0x000f26000c1e1100 */
[----:B------:R-:W-:Y:S01]  /*0470*/  LEA.HI.X.SX32 R11, R3, R52, 0x1, P0 ;  /* 0x00000034030b7211 */ /* 0x000fe200000f0eff */
[C---:B------:R-:W-:Y:S01]  /*0480*/  IMAD R3, R54.reuse, 0x2, R7 ;  /* 0x0000000236037824 */ /* 0x040fe200078e0207 */
[-C--:B------:R-:W-:Y:S01]  /*0490*/  IADD3 R12, P0, R7, R50.reuse, RZ ;  /* 0x00000032070c7210 */ /* 0x080fe20007f1e0ff */
[----:B------:R1:W4:Y:S02]  /*04a0*/  LDG.E.U8 R33, desc[UR16][R14.64] ;  /* 0x000000100e217981 */ /* 0x000324000c1e1100 */
[----:B------:R-:W-:Y:S01]  /*04b0*/  IMAD R9, R54, 0x2, R3 ;  /* 0x0000000236097824 */ /* 0x000fe200078e0203 */
[----:B0-----:R-:W-:Y:S01]  /*04c0*/  IADD3 R16, P1, R3, R50, RZ ;  /* 0x0000003203107210 */ /* 0x001fe20007f3e0ff */
[----:B------:R0:W4:Y:S01]  /*04d0*/  LDG.E.U8 R34, desc[UR16][R10.64] ;  /* 0x000000100a227981 */ /* 0x000122000c1e1100 */
[----:B------:R-:W-:-:S02]  /*04e0*/  LEA.HI.X.SX32 R13, R7, R52, 0x1, P0 ;  /* 0x00000034070d7211 */ /* 0x000fc400000f0eff */
[----:B------:R-:W-:Y:S01]  /*04f0*/  LEA.HI.X.SX32 R17, R3, R52, 0x1, P1 ;  /* 0x0000003403117211 */ /* 0x000fe200008f0eff */
[C---:B------:R-:W-:Y:S01]  /*0500*/  IMAD R3, R54.reuse, 0x2, R9 ;  /* 0x0000000236037824 */ /* 0x040fe200078e0209 */
[C---:B-1----:R-:W-:Y:S01]  /*0510*/  IADD3 R18, P0, R9.reuse, R50, RZ ;  /* 0x0000003209127210 */ /* 0x042fe20007f1e0ff */
[----:B------:R1:W4:Y:S03]  /*0520*/  LDG.E.U8 R35, desc[UR16][R12.64] ;  /* 0x000000100c237981 */ /* 0x000326000c1e1100 */
[----:B------:R-:W-:Y:S01]  /*0530*/  LEA.HI.X.SX32 R19, R9, R52, 0x1, P0 ;  /* 0x0000003409137211 */ /* 0x000fe200000f0eff */
[C---:B------:R-:W-:Y:S01]  /*0540*/  IMAD R7, R54.reuse, 0x4, R3 ;  /* 0x0000000436077824 */ /* 0x040fe200078e0203 */
[C---:B------:R-:W-:Y:S01]  /*0550*/  IADD3 R14, P0, R3.reuse, R50, RZ ;  /* 0x00000032030e7210 */ /* 0x040fe20007f1e0ff */
[----:B------:R1:W4:Y:S03]  /*0560*/  LDG.E.U8 R36, desc[UR16][R16.64] ;  /* 0x0000001010247981 */ /* 0x000326000c1e1100 */
[----:B------:R-:W-:Y:S01]  /*0570*/  LEA.HI.X.SX32 R15, R3, R52, 0x1, P0 ;  /* 0x00000034030f7211 */ /* 0x000fe200000f0eff */
[C---:B------:R-:W-:Y:S01]  /*0580*/  IMAD R3, R54.reuse, 0x2, R7 ;  /* 0x0000000236037824 */ /* 0x040fe200078e0207 */
[-C--:B0-----:R-:W-:Y:S01]  /*0590*/  IADD3 R10, P0, R7, R50.reuse, RZ ;  /* 0x00000032070a7210 */ /* 0x081fe20007f1e0ff */
[----:B------:R-:W4:Y:S02]  /*05a0*/  LDG.E.U8 R37, desc[UR16][R18.64] ;  /* 0x0000001012257981 */ /* 0x000f24000c1e1100 */
[----:B------:R-:W-:Y:S01]  /*05b0*/  IMAD R9, R54, 0x2, R3 ;  /* 0x0000000236097824 */ /* 0x000fe200078e0203 */
[----:B------:R-:W-:Y:S01]  /*05c0*/  IADD3 R20, P1, R3, R50, RZ ;  /* 0x0000003203147210 */ /* 0x000fe20007f3e0ff */
        /* <DEDUP_REMOVED lines=9> */
[----:B------:R-:W4:Y:S03]  /*0660*/  LDG.E.U8 R41, desc[UR16][R20.64] ;  /* 0x0000001014297981 */ /* 0x000f26000c1e1100 */
[----:B------:R-:W-:Y:S01]  /*0670*/  LEA.HI.X.SX32 R17, R3, R52, 0x1, P0 ;  /* 0x0000003403117211 */ /* 0x000fe200000f0eff */
[C---:B------:R-:W-:Y:S01]  /*0680*/  IMAD R3, R54.reuse, 0x2, R7 ;  /* 0x0000000236037824 */ /* 0x040fe200078e0207 */
[-C--:B0-----:R-:W-:Y:S01]  /*0690*/  IADD3 R14, P0, R7, R50.reuse, RZ ;  /* 0x00000032070e7210 */ /* 0x081fe20007f1e0ff */
[----:B------:R0:W4:Y:S02]  /*06a0*/  LDG.E.U8 R42, desc[UR16][R12.64] ;  /* 0x000000100c2a7981 */ /* 0x000124000c1e1100 */
[----:B------:R-:W-:Y:S01]  /*06b0*/  IMAD R9, R54, 0x2, R3 ;  /* 0x0000000236097824 */ /* 0x000fe200078e0203 */
[----:B------:R-:W-:Y:S01]  /*06c0*/  IADD3 R18, P1, R3, R50, RZ ;  /* 0x0000003203127210 */ /* 0x000fe20007f3e0ff */
[----:B------:R-:W4:Y:S01]  /*06d0*/  LDG.E.U8 R43, desc[UR16][R16.64] ;  /* 0x00000010102b7981 */ /* 0x000f22000c1e1100 */
[----:B------:R-:W-:-:S02]  /*06e0*/  LEA.HI.X.SX32 R15, R7, R52, 0x1, P0 ;  /* 0x00000034070f7211 */ /* 0x000fc400000f0eff */
[----:B------:R-:W-:Y:S01]  /*06f0*/  LEA.HI.X.SX32 R19, R3, R52, 0x1, P1 ;  /* 0x0000003403137211 */ /* 0x000fe200008f0eff */
[C---:B------:R-:W-:Y:S01]  /*0700*/  IMAD R3, R54.reuse, 0x4, R9 ;  /* 0x0000000436037824 */ /* 0x040fe200078e0209 */
[C---:B-1----:R-:W-:Y:S01]  /*0710*/  IADD3 R10, P0, R9.reuse, R50, RZ ;  /* 0x00000032090a7210 */ /* 0x042fe20007f1e0ff */
[----:B------:R1:W4:Y:S02]  /*0720*/  LDG.E.U8 R44, desc[UR16][R14.64] ;  /* 0x000000100e2c7981 */ /* 0x000324000c1e1100 */
[C---:B------:R-:W-:Y:S01]  /*0730*/  IMAD R7, R54.reuse, 0x2, R3 ;  /* 0x0000000236077824 */ /* 0x040fe200078e0203 */
[----:B------:R-:W-:Y:S01]  /*0740*/  LEA.HI.X.SX32 R11, R9, R52, 0x1, P0 ;  /* 0x00000034090b7211 */ /* 0x000fe200000f0eff */
[----:B------:R1:W4:Y:S01]  /*0750*/  LDG.E.U8 R45, desc[UR16][R18.64] ;  /* 0x00000010122d7981 */ /* 0x000322000c1e1100 */
[C---:B0-----:R-:W-:Y:S01]  /*0760*/  IADD3 R12, P0, R3.reuse, R50, RZ ;  /* 0x00000032030c7210 */ /* 0x041fe20007f1e0ff */
[----:B------:R-:W-:Y:S02]  /*0770*/  IMAD R9, R54, 0x2, R7 ;  /* 0x0000000236097824 */ /* 0x000fe400078e0207 */
[----:B------:R0:W4:Y:S01]  /*0780*/  LDG.E.U8 R46, desc[UR16][R10.64] ;  /* 0x000000100a2e7981 */ /* 0x000122000c1e1100 */
[----:B------:R-:W-:-:S02]  /*0790*/  LEA.HI.X.SX32 R13, R3, R52, 0x1, P0 ;  /* 0x00000034030d7211 */ /* 0x000fc400000f0eff */
[C---:B------:R-:W-:Y:S02]  /*07a0*/  IADD3 R20, P0, R7.reuse, R50, RZ ;  /* 0x0000003207147210 */ /* 0x040fe40007f1e0ff */
[----:B------:R-:W-:Y:S01]  /*07b0*/  LEA.HI R3, R0, 0x3e, RZ, 0x1a ;  /* 0x0000003e00037811 */ /* 0x000fe200078fd0ff */
[----:B------:R0:W4:Y:S01]  /*07c0*/  LDG.E.U8 R48, desc[UR16][R12.64] ;  /* 0x000000100c307981 */ /* 0x000122000c1e1100 */
[----:B------:R-:W-:Y:S01]  /*07d0*/  LEA.HI.X.SX32 R21, R7, R52, 0x1, P0 ;  /* 0x0000003407157211 */ /* 0x000fe200000f0eff */
[C---:B------:R-:W-:Y:S01]  /*07e0*/  IMAD R7, R54.reuse, 0x2, R9 ;  /* 0x0000000236077824 */ /* 0x040fe200078e0209 */
[----:B-1----:R-:W-:Y:S01]  /*07f0*/  IADD3 R14, P0, R9, R50, RZ ;  /* 0x00000032090e7210 */ /* 0x002fe20007f1e0ff */
[----:B------:R-:W-:Y:S02]  /*0800*/  IMAD R19, R3, R54, RZ ;  /* 0x0000003603137224 */ /* 0x000fe400078e02ff */
[----:B------:R-:W4:Y:S01]  /*0810*/  LDG.E.U8 R20, desc[UR16][R20.64] ;  /* 0x0000001014147981 */ /* 0x000f22000c1e1100 */
[----:B------:R-:W-:Y:S01]  /*0820*/  LEA.HI.X.SX32 R15, R9, R52, 0x1, P0 ;  /* 0x00000034090f7211 */ /* 0x000fe200000f0eff */
[----:B------:R-:W-:Y:S01]  /*0830*/  IMAD R9, R54, 0x2, R7 ;  /* 0x0000000236097824 */ /* 0x000fe200078e0207 */
[----:B------:R-:W-:-:S03]  /*0840*/  IADD3 R16, P0, R7, R50, RZ ;  /* 0x0000003207107210 */ /* 0x000fc60007f1e0ff */
[C---:B------:R-:W-:Y:S01]  /*0850*/  IMAD R3, R54.reuse, 0x2, R9 ;  /* 0x0000000236037824 */ /* 0x040fe200078e0209 */
[----:B------:R-:W-:Y:S01]  /*0860*/  LEA.HI.X.SX32 R17, R7, R52, 0x1, P0 ;  /* 0x0000003407117211 */ /* 0x000fe200000f0eff */
[----:B------:R-:W4:Y:S01]  /*0870*/  LDG.E.U8 R14, desc[UR16][R14.64] ;  /* 0x000000100e0e7981 */ /* 0x000f22000c1e1100 */
[-C--:B0-----:R-:W-:Y:S01]  /*0880*/  IADD3 R10, P0, R9, R50.reuse, RZ ;  /* 0x00000032090a7210 */ /* 0x081fe20007f1e0ff */
[----:B------:R-:W-:Y:S01]  /*0890*/  IMAD R7, R54, 0x2, R3 ;  /* 0x0000000236077824 */ /* 0x000fe200078e0203 */
[----:B------:R-:W-:Y:S01]  /*08a0*/  IADD3 R22, P2, R19, R50, RZ ;  /* 0x0000003213167210 */ /* 0x000fe20007f5e0ff */
[----:B------:R-:W4:Y:S01]  /*08b0*/  LDG.E.U8 R16, desc[UR16][R16.64] ;  /* 0x0000001010107981 */ /* 0x000f22000c1e1100 */
[----:B------:R-:W-:Y:S02]  /*08c0*/  LEA.HI.X.SX32 R11, R9, R52, 0x1, P0 ;  /* 0x00000034090b7211 */ /* 0x000fe400000f0eff */
[-C--:B------:R-:W-:Y:S02]  /*08d0*/  IADD3 R12, P1, R3, R50.reuse, RZ ;  /* 0x00000032030c7210 */ /* 0x080fe40007f3e0ff */
[----:B------:R-:W-:Y:S01]  /*08e0*/  IADD3 R18, P0, R7, R50, RZ ;  /* 0x0000003207127210 */ /* 0x000fe20007f1e0ff */
[----:B------:R0:W4:Y:S01]  /*08f0*/  LDG.E.U8 R10, desc[UR16][R10.64] ;  /* 0x000000100a0a7981 */ /* 0x000122000c1e1100 */
[----:B------:R-:W-:-:S02]  /*0900*/  LEA.HI.X.SX32 R23, R19, R52, 0x1, P2 ;  /* 0x0000003413177211 */ /* 0x000fc400010f0eff */
[-C--:B------:R-:W-:Y:S02]  /*0910*/  LEA.HI.X.SX32 R13, R3, R52.reuse, 0x1, P1 ;  /* 0x00000034030d7211 */ /* 0x080fe400008f0eff */
[----:B------:R-:W-:Y:S01]  /*0920*/  LEA.HI.X.SX32 R19, R7, R52, 0x1, P0 ;  /* 0x0000003407137211 */ /* 0x000fe200000f0eff */
[----:B------:R-:W4:Y:S04]  /*0930*/  LDG.E.U8 R22, desc[UR16][R22.64] ;  /* 0x0000001016167981 */ /* 0x000f28000c1e1100 */
[----:B------:R-:W4:Y:S04]  /*0940*/  LDG.E.U8 R12, desc[UR16][R12.64] ;  /* 0x000000100c0c7981 */ /* 0x000f28000c1e1100 */
[----:B------:R-:W4:Y:S01]  /*0950*/  LDG.E.U8 R18, desc[UR16][R18.64] ;  /* 0x0000001012127981 */ /* 0x000f22000c1e1100 */
[----:B------:R-:W1:Y:S01]  /*0960*/  S2UR UR12, SR_CgaCtaId ;  /* 0x00000000000c79c3 */ /* 0x000e620000008800 */
[----:B------:R-:W-:Y:S01]  /*0970*/  IMAD.SHL.U32 R3, R0, 0x8, RZ ;  /* 0x0000000800037824 */ /* 0x000fe200078e00ff */
[----:B------:R-:W-:-:S04]  /*0980*/  UMOV UR4, 0x400 ;  /* 0x0000040000047882 */ /* 0x000fc80000000000 */
[----:B------:R-:W-:-:S05]  /*0990*/  LOP3.LUT R50, R3, 0x30, RZ, 0xc0, !PT ;  /* 0x0000003003327812 */ /* 0x000fca00078ec0ff */
[----:B------:R-:W-:-:S05]  /*09a0*/  IMAD R3, R5, 0x40, R50 ;  /* 0x0000004005037824 */ /* 0x000fca00078e0232 */
[----:B------:R-:W-:Y:S01]  /*09b0*/  LOP3.LUT R3, R3, R4, RZ, 0xfc, !PT ;  /* 0x0000000403037212 */ /* 0x000fe200078efcff */
[----:B-1----:R-:W-:-:S03]  /*09c0*/  ULEA UR12, UR12, UR4, 0x18 ;  /* 0x000000040c0c7291 */ /* 0x002fc6000f8ec03f */
[C---:B------:R-:W-:Y:S02]  /*09d0*/  LOP3.LUT R7, R3.reuse, 0x10, RZ, 0x3c, !PT ;  /* 0x0000001003077812 */ /* 0x040fe400078e3cff */
[C---:B------:R-:W-:Y:S02]  /*09e0*/  LOP3.LUT R9, R3.reuse, 0x20, RZ, 0x3c, !PT ;  /* 0x0000002003097812 */ /* 0x040fe400078e3cff */
[----:B0-----:R-:W-:Y:S01]  /*09f0*/  LOP3.LUT R11, R3, 0x30, RZ, 0x3c, !PT ;  /* 0x00000030030b7812 */ /* 0x001fe200078e3cff */
[----:B------:R-:W-:Y:S01]  /*0a00*/  IMAD.MOV.U32 R60, RZ, RZ, -0x800000 ;  /* 0xff800000ff3c7424 */ /* 0x000fe200078e00ff */
[----:B------:R-:W-:Y:S01]  /*0a10*/  CS2R R50, SRZ ;  /* 0x0000000000327805 */ /* 0x000fe2000001ff00 */
[----:B------:R-:W-:Y:S01]  /*0a20*/  IMAD.MOV.U32 R142, RZ, RZ, 0x3f800000 ;  /* 0x3f800000ff8e7424 */ /* 0x000fe200078e00ff */
[----:B------:R-:W-:Y:S01]  /*0a30*/  CS2R R52, SRZ ;  /* 0x0000000000347805 */ /* 0x000fe2000001ff00 */
[----:B------:R-:W-:Y:S01]  /*0a40*/  IMAD.MOV.U32 R144, RZ, RZ, 0x3f800000 ;  /* 0x3f800000ff907424 */ /* 0x000fe200078e00ff */
[----:B------:R-:W-:Y:S01]  /*0a50*/  CS2R R54, SRZ ;  /* 0x0000000000367805 */ /* 0x000fe2000001ff00 */
[----:B------:R-:W-:Y:S01]  /*0a60*/  IMAD.MOV.U32 R106, RZ, RZ, -0x800000 ;  /* 0xff800000ff6a7424 */ /* 0x000fe200078e00ff */
[----:B------:R-:W-:Y:S01]  /*0a70*/  LOP3.LUT R82, R0, 0x7f, RZ, 0xc0, !PT ;  /* 0x0000007f00527812 */ /* 0x000fe200078ec0ff */
[----:B--2---:R-:W-:Y:S04]  /*0a80*/  STS.U8 [R3+UR12], R24 ;  /* 0x0000001803007988 */ /* 0x004fe8000800000c */
[----:B---3--:R-:W-:Y:S04]  /*0a90*/  STS.U8 [R3+UR12+0x2], R25 ;  /* 0x0000021903007988 */ /* 0x008fe8000800000c */
[----:B-----5:R-:W-:Y:S04]  /*0aa0*/  STS.U8 [R3+UR12+0xe], R31 ;  /* 0x00000e1f03007988 */ /* 0x020fe8000800000c */
[----:B------:R-:W-:Y:S04]  /*0ab0*/  STS.U8 [R3+UR12+0x4], R26 ;  /* 0x0000041a03007988 */ /* 0x000fe8000800000c */
[----:B------:R-:W-:Y:S04]  /*0ac0*/  STS.U8 [R3+UR12+0x6], R27 ;  /* 0x0000061b03007988 */ /* 0x000fe8000800000c */
[----:B------:R-:W-:Y:S04]  /*0ad0*/  STS.U8 [R3+UR12+0x8], R28 ;  /* 0x0000081c03007988 */ /* 0x000fe8000800000c */
[----:B------:R-:W-:Y:S04]  /*0ae0*/  STS.U8 [R3+UR12+0xa], R29 ;  /* 0x00000a1d03007988 */ /* 0x000fe8000800000c */
[----:B------:R0:W-:Y:S02]  /*0af0*/  STS.U8 [R3+UR12+0xc], R30 ;  /* 0x00000c1e03007988 */ /* 0x0001e4000800000c */
[----:B0-----:R-:W0:Y:S02]  /*0b00*/  LDC R3, c[0x0][0x280] ;  /* 0x0000a000ff037b82 */ /* 0x001e240000000800 */
[----:B----4-:R-:W-:Y:S04]  /*0b10*/  STS.U8 [R7+UR12], R32 ;  /* 0x0000002007007988 */ /* 0x010fe8000800000c */
[----:B------:R1:W-:Y:S04]  /*0b20*/  STS.U8 [R7+UR12+0x2], R33 ;  /* 0x0000022107007988 */ /* 0x0003e8000800000c */
[----:B------:R-:W-:Y:S04]  /*0b30*/  STS.U8 [R7+UR12+0x4], R34 ;  /* 0x0000042207007988 */ /* 0x000fe8000800000c */
[----:B------:R2:W-:Y:S01]  /*0b40*/  STS.U8 [R7+UR12+0x6], R35 ;  /* 0x0000062307007988 */ /* 0x0005e2000800000c */
[----:B0-----:R-:W-:-:S03]  /*0b50*/  ISETP.GE.AND P0, PT, R3, 0x1, PT ;  /* 0x000000010300780c */ /* 0x001fc60003f06270 */
[----:B------:R-:W-:Y:S04]  /*0b60*/  STS.U8 [R7+UR12+0x8], R36 ;  /* 0x0000082407007988 */ /* 0x000fe8000800000c */
[----:B------:R0:W-:Y:S04]  /*0b70*/  STS.U8 [R7+UR12+0xa], R37 ;  /* 0x00000a2507007988 */ /* 0x0001e8000800000c */
[----:B------:R-:W-:Y:S04]  /*0b80*/  STS.U8 [R7+UR12+0xc], R38 ;  /* 0x00000c2607007988 */ /* 0x000fe8000800000c */
[----:B------:R3:W-:Y:S04]  /*0b90*/  STS.U8 [R7+UR12+0xe], R39 ;  /* 0x00000e2707007988 */ /* 0x0007e8000800000c */
[----:B------:R-:W-:Y:S04]  /*0ba0*/  STS.U8 [R9+UR12], R40 ;  /* 0x0000002809007988 */ /* 0x000fe8000800000c */
[----:B------:R4:W-:Y:S04]  /*0bb0*/  STS.U8 [R9+UR12+0x2], R41 ;  /* 0x0000022909007988 */ /* 0x0009e8000800000c */
[----:B------:R-:W-:Y:S04]  /*0bc0*/  STS.U8 [R9+UR12+0x4], R42 ;  /* 0x0000042a09007988 */ /* 0x000fe8000800000c */
[----:B------:R5:W-:Y:S04]  /*0bd0*/  STS.U8 [R9+UR12+0x6], R43 ;  /* 0x0000062b09007988 */ /* 0x000be8000800000c */
[----:B------:R-:W-:Y:S04]  /*0be0*/  STS.U8 [R9+UR12+0x8], R44 ;  /* 0x0000082c09007988 */ /* 0x000fe8000800000c */
[----:B------:R5:W-:Y:S04]  /*0bf0*/  STS.U8 [R9+UR12+0xa], R45 ;  /* 0x00000a2d09007988 */ /* 0x000be8000800000c */
[----:B------:R-:W-:Y:S04]  /*0c00*/  STS.U8 [R9+UR12+0xc], R46 ;  /* 0x00000c2e09007988 */ /* 0x000fe8000800000c */
[----:B------:R5:W-:Y:S01]  /*0c10*/  STS.U8 [R9+UR12+0xe], R47 ;  /* 0x00000e2f09007988 */ /* 0x000be2000800000c */
[----:B------:R-:W-:-:S03]  /*0c20*/  CS2R R24, SRZ ;  /* 0x0000000000187805 */ /* 0x000fc6000001ff00 */
[----:B------:R5:W-:Y:S01]  /*0c30*/  STS.U8 [R11+UR12], R48 ;  /* 0x000000300b007988 */ /* 0x000be2000800000c */
[----:B------:R-:W-:-:S03]  /*0c40*/  CS2R R26, SRZ ;  /* 0x00000000001a7805 */ /* 0x000fc6000001ff00 */
[----:B------:R3:W-:Y:S01]  /*0c50*/  STS.U8 [R11+UR12+0x2], R20 ;  /* 0x000002140b007988 */ /* 0x0007e2000800000c */
[----:B------:R-:W-:Y:S02]  /*0c60*/  CS2R R28, SRZ ;  /* 0x00000000001c7805 */ /* 0x000fe4000001ff00 */
[----:B------:R-:W-:Y:S02]  /*0c70*/  CS2R R30, SRZ ;  /* 0x00000000001e7805 */ /* 0x000fe4000001ff00 */
[----:B-1----:R-:W-:Y:S02]  /*0c80*/  CS2R R32, SRZ ;  /* 0x0000000000207805 */ /* 0x002fe4000001ff00 */
[----:B--2---:R-:W-:Y:S01]  /*0c90*/  CS2R R34, SRZ ;  /* 0x0000000000227805 */ /* 0x004fe2000001ff00 */
[----:B------:R1:W-:Y:S01]  /*0ca0*/  STS.U8 [R11+UR12+0x4], R14 ;  /* 0x0000040e0b007988 */ /* 0x0003e2000800000c */
[----:B0-----:R-:W-:-:S03]  /*0cb0*/  CS2R R36, SRZ ;  /* 0x0000000000247805 */ /* 0x001fc6000001ff00 */
[----:B------:R1:W-:Y:S01]  /*0cc0*/  STS.U8 [R11+UR12+0x6], R16 ;  /* 0x000006100b007988 */ /* 0x0003e2000800000c */
[----:B---3--:R-:W-:Y:S02]  /*0cd0*/  CS2R R38, SRZ ;  /* 0x0000000000267805 */ /* 0x008fe4000001ff00 */
[----:B----4-:R-:W-:Y:S02]  /*0ce0*/  CS2R R40, SRZ ;  /* 0x0000000000287805 */ /* 0x010fe4000001ff00 */
[----:B-----5:R-:W-:Y:S01]  /*0cf0*/  CS2R R42, SRZ ;  /* 0x00000000002a7805 */ /* 0x020fe2000001ff00 */
[----:B------:R1:W-:Y:S01]  /*0d00*/  STS.U8 [R11+UR12+0x8], R10 ;  /* 0x0000080a0b007988 */ /* 0x0003e2000800000c */
[----:B------:R-:W-:Y:S02]  /*0d10*/  CS2R R44, SRZ ;  /* 0x00000000002c7805 */ /* 0x000fe4000001ff00 */
[----:B------:R-:W-:Y:S02]  /*0d20*/  CS2R R46, SRZ ;  /* 0x00000000002e7805 */ /* 0x000fe4000001ff00 */
[----:B------:R-:W-:Y:S01]  /*0d30*/  CS2R R48, SRZ ;  /* 0x0000000000307805 */ /* 0x000fe2000001ff00 */
[----:B------:R1:W-:Y:S04]  /*0d40*/  STS.U8 [R11+UR12+0xe], R22 ;  /* 0x00000e160b007988 */ /* 0x0003e8000800000c */
[----:B------:R1:W-:Y:S04]  /*0d50*/  STS.U8 [R11+UR12+0xa], R12 ;  /* 0x00000a0c0b007988 */ /* 0x0003e8000800000c */
[----:B------:R1:W-:Y:S01]  /*0d60*/  STS.U8 [R11+UR12+0xc], R18 ;  /* 0x00000c120b007988 */ /* 0x0003e2000800000c */
[----:B------:R-:W-:Y:S05]  /*0d70*/  @!P0 BRA `(.L_x_0) ;  /* 0x0000001c00dc8947 */ /* 0x000fea0003800000 */
[----:B------:R-:W0:Y:S01]  /*0d80*/  LDC.64 R102, c[0x0][0x250] ;  /* 0x00009400ff667b82 */ /* 0x000e220000000a00 */
[----:B------:R-:W-:Y:S01]  /*0d90*/  ULDC UR4, c[0x0][0x258] ;  /* 0x0000960000047ab9 */ /* 0x000fe20000000800 */
[C---:B------:R-:W-:Y:S01]  /*0da0*/  LOP3.LUT R7, R0.reuse, 0x1, RZ, 0xc0, !PT ;  /* 0x0000000100077812 */ /* 0x040fe200078ec0ff */
[----:B------:R-:W-:Y:S01]  /*0db0*/  IMAD R5, R5, UR4, RZ ;  /* 0x0000000405057c24 */ /* 0x000fe2000f8e02ff */
[C---:B-1----:R-:W-:Y:S01]  /*0dc0*/  LOP3.LUT R10, R0.reuse, 0x1c, RZ, 0xc0, !PT ;  /* 0x0000001c000a7812 */ /* 0x042fe200078ec0ff */
[----:B------:R-:W-:Y:S01]  /*0dd0*/  ULDC.64 UR4, c[0x0][0x218] ;  /* 0x0000860000047ab9 */ /* 0x000fe20000000a00 */
[----:B------:R-:W-:Y:S01]  /*0de0*/  LOP3.LUT R9, R0, 0x1f, RZ, 0xc0, !PT ;  /* 0x0000001f00097812 */ /* 0x000fe200078ec0ff */
[----:B------:R-:W-:Y:S01]  /*0df0*/  ULDC.64 UR14, c[0x0][0x260] ;  /* 0x00009800000e7ab9 */ /* 0x000fe20000000a00 */
[----:B------:R-:W1:Y:S01]  /*0e00*/  LDC R15, c[0x0][0x268] ;  /* 0x00009a00ff0f7b82 */ /* 0x000e620000000800 */
[----:B------:R-:W-:Y:S01]  /*0e10*/  IMAD R10, R7, 0x2, R10 ;  /* 0x00000002070a7824 */ /* 0x000fe200078e020a */
[----:B------:R-:W-:Y:S01]  /*0e20*/  SHF.R.S32.HI R7, RZ, 0x1f, R5 ;  /* 0x0000001fff077819 */ /* 0x000fe20000011405 */
[----:B------:R-:W-:Y:S01]  /*0e30*/  IMAD R9, R9, UR15, RZ ;  /* 0x0000000f09097c24 */ /* 0x000fe2000f8e02ff */
[--C-:B------:R-:W-:Y:S01]  /*0e40*/  SHF.R.U32.HI R83, RZ, 0x1, R0.reuse ;  /* 0x00000001ff537819 */ /* 0x100fe20000011600 */
[----:B------:R-:W-:Y:S01]  /*0e50*/  USHF.R.U32.HI UR6, URZ, 0x4, UR12 ;  /* 0x000000043f067899 */ /* 0x000fe2000801160c */
[----:B------:R-:W-:Y:S01]  /*0e60*/  IMAD.MOV.U32 R142, RZ, RZ, 0x3f800000 ;  /* 0x3f800000ff8e7424 */ /* 0x000fe200078e00ff */
[----:B------:R-:W-:Y:S01]  /*0e70*/  UMOV UR10, 0xfffffffe ;  /* 0xfffffffe000a7882 */ /* 0x000fe20000000000 */
[----:B------:R-:W2:Y:S01]  /*0e80*/  LDC.64 R12, c[0x0][0x220] ;  /* 0x00008800ff0c7b82 */ /* 0x000ea20000000a00 */
[----:B------:R-:W-:Y:S01]  /*0e90*/  SGXT.U32 R83, R83, 0x1 ;  /* 0x000000015353781a */ /* 0x000fe20000000000 */
[----:B------:R-:W-:Y:S01]  /*0ea0*/  USGXT.U32 UR6, UR6, 0xe ;  /* 0x0000000e0606789a */ /* 0x000fe20008000000 */
[----:B------:R-:W-:Y:S01]  /*0eb0*/  IMAD.MOV.U32 R141, RZ, RZ, -0x800000 ;  /* 0xff800000ff8d7424 */ /* 0x000fe200078e00ff */
[----:B------:R-:W-:Y:S01]  /*0ec0*/  UMOV UR11, 0x7fffffdf ;  /* 0x7fffffdf000b7882 */ /* 0x000fe20000000000 */
[----:B------:R-:W-:Y:S01]  /*0ed0*/  LOP3.LUT R83, R10, R83, RZ, 0xfc, !PT ;  /* 0x000000530a537212 */ /* 0x000fe200078efcff */
[----:B------:R-:W-:Y:S01]  /*0ee0*/  IMAD.MOV.U32 R143, RZ, RZ, -0x800000 ;  /* 0xff800000ff8f7424 */ /* 0x000fe200078e00ff */
[----:B------:R-:W-:Y:S01]  /*0ef0*/  SHF.R.S32.HI R10, RZ, 0x1f, R9 ;  /* 0x0000001fff0a7819 */ /* 0x000fe20000011409 */
[-C--:B0-----:R-:W-:Y:S01]  /*0f00*/  IMAD R84, R4, R103.reuse, RZ ;  /* 0x0000006704547224 */ /* 0x081fe200078e02ff */
[----:B------:R-:W-:Y:S01]  /*0f10*/  SHF.R.U32.HI R4, RZ, 0x5, R0 ;  /* 0x00000005ff047819 */ /* 0x000fe20000011600 */
[----:B------:R-:W-:Y:S01]  /*0f20*/  IMAD R102, R102, UR13, RZ ;  /* 0x0000000d66667c24 */ /* 0x000fe2000f8e02ff */
[----:B------:R-:W-:Y:S01]  /*0f30*/  CS2R R26, SRZ ;  /* 0x00000000001a7805 */ /* 0x000fe2000001ff00 */
[----:B------:R-:W-:Y:S01]  /*0f40*/  IMAD R86, R103, 0x2, R84 ;  /* 0x0000000267567824 */ /* 0x000fe200078e0254 */
[----:B------:R-:W-:Y:S01]  /*0f50*/  SGXT.U32 R4, R4, 0x2 ;  /* 0x000000020404781a */ /* 0x000fe20000000000 */
[----:B------:R-:W-:Y:S01]  /*0f60*/  IMAD R6, R6, R103, RZ ;  /* 0x0000006706067224 */ /* 0x000fe200078e02ff */
[----:B------:R-:W-:Y:S01]  /*0f70*/  IADD3 R133, P0, P1, R5, UR4, R102 ;  /* 0x0000000405857c10 */ /* 0x000fe2000f91e066 */
[C---:B------:R-:W-:Y:S01]  /*0f80*/  IMAD R92, R103.reuse, 0x2, R86 ;  /* 0x00000002675c7824 */ /* 0x040fe200078e0256 */
[----:B------:R-:W-:Y:S01]  /*0f90*/  SHF.R.S32.HI R102, RZ, 0x1f, R102 ;  /* 0x0000001fff667819 */ /* 0x000fe20000011466 */
[----:B-1----:R-:W-:Y:S01]  /*0fa0*/  IMAD R4, R4, R15, RZ ;  /* 0x0000000f04047224 */ /* 0x002fe200078e02ff */
[C---:B------:R-:W-:Y:S01]  /*0fb0*/  IADD3 R85, P2, R84.reuse, R133, RZ ;  /* 0x0000008554557210 */ /* 0x040fe20007f5e0ff */
[----:B------:R-:W-:Y:S01]  /*0fc0*/  IMAD R94, R103, 0x2, R92 ;  /* 0x00000002675e7824 */ /* 0x000fe200078e025c */
[----:B------:R-:W-:Y:S01]  /*0fd0*/  IADD3.X R11, R7, UR5, R102, P0, P1 ;  /* 0x00000005070b7c10 */ /* 0x000fe200087e2466 */
[----:B------:R-:W-:Y:S01]  /*0fe0*/  IMAD R80, R15, 0x4, R4 ;  /* 0x000000040f507824 */ /* 0x000fe200078e0204 */
[----:B------:R-:W-:Y:S01]  /*0ff0*/  UIMAD UR4, UR13, UR14, URZ ;  /* 0x0000000e0d0472a4 */ /* 0x000fe2000f8e023f */
[----:B------:R-:W-:Y:S01]  /*1000*/  IMAD R96, R103, 0x2, R94 ;  /* 0x0000000267607824 */ /* 0x000fe200078e025e */
[----:B------:R-:W-:Y:S01]  /*1010*/  LEA.HI.X.SX32 R84, R84, R11, 0x1, P2 ;  /* 0x0000000b54547211 */ /* 0x000fe200010f0eff */
[----:B------:R-:W-:Y:S01]  /*1020*/  IMAD R79, R15, 0x4, R80 ;  /* 0x000000040f4f7824 */ /* 0x000fe200078e0250 */
[-C--:B------:R-:W-:Y:S01]  /*1030*/  IADD3 R93, P2, R92, R133.reuse, RZ ;  /* 0x000000855c5d7210 */ /* 0x080fe20007f5e0ff */
[----:B------:R-:W-:Y:S01]  /*1040*/  IMAD R98, R103, 0x2, R96 ;  /* 0x0000000267627824 */ /* 0x000fe200078e0260 */
[----:B------:R-:W-:Y:S01]  /*1050*/  IADD3 R87, P3, R86, R133, RZ ;  /* 0x0000008556577210 */ /* 0x000fe20007f7e0ff */
[----:B------:R-:W-:Y:S01]  /*1060*/  IMAD R78, R15, 0x4, R79 ;  /* 0x000000040f4e7824 */ /* 0x000fe200078e024f */
[----:B------:R-:W-:Y:S01]  /*1070*/  LEA.HI.X.SX32 R92, R92, R11, 0x1, P2 ;  /* 0x0000000b5c5c7211 */ /* 0x000fe200010f0eff */
[----:B------:R-:W-:Y:S01]  /*1080*/  IMAD R100, R103, 0x2, R98 ;  /* 0x0000000267647824 */ /* 0x000fe200078e0262 */
[----:B------:R-:W-:Y:S01]  /*1090*/  IADD3 R97, P2, R96, R133, RZ ;  /* 0x0000008560617210 */ /* 0x000fe20007f5e0ff */
[----:B------:R-:W-:Y:S01]  /*10a0*/  IMAD R74, R15, 0x4, R78 ;  /* 0x000000040f4a7824 */ /* 0x000fe200078e024e */
[----:B------:R-:W-:Y:S01]  /*10b0*/  LEA.HI R5, R0, 0x1c, RZ, 0x1b ;  /* 0x0000001c00057811 */ /* 0x000fe200078fd8ff */
[----:B------:R-:W-:Y:S01]  /*10c0*/  IMAD R102, R103, 0x4, R100 ;  /* 0x0000000467667824 */ /* 0x000fe200078e0264 */
[----:B------:R-:W-:Y:S01]  /*10d0*/  USHF.R.S32.HI UR5, URZ, 0x1f, UR4 ;  /* 0x0000001f3f057899 */ /* 0x000fe20008011404 */
[----:B------:R-:W-:Y:S01]  /*10e0*/  IMAD R73, R15, 0x4, R74 ;  /* 0x000000040f497824 */ /* 0x000fe200078e024a */
[-C--:B------:R-:W-:Y:S01]  /*10f0*/  LEA.HI.X.SX32 R86, R86, R11.reuse, 0x1, P3 ;  /* 0x0000000b56567211 */ /* 0x080fe200018f0eff */
[----:B------:R-:W-:Y:S01]  /*1100*/  IMAD R114, R103, 0x2, R102 ;  /* 0x0000000267727824 */ /* 0x000fe200078e0266 */
[----:B------:R-:W-:Y:S01]  /*1110*/  LEA.HI.X.SX32 R96, R96, R11, 0x1, P2 ;  /* 0x0000000b60607211 */ /* 0x000fe200010f0eff */
[----:B------:R-:W-:Y:S01]  /*1120*/  IMAD R72, R15, 0x4, R73 ;  /* 0x000000040f487824 */ /* 0x000fe200078e0249 */
[----:B------:R-:W-:Y:S01]  /*1130*/  LEA.HI R7, R0, 0x3c, RZ, 0x1b ;  /* 0x0000003c00077811 */ /* 0x000fe200078fd8ff */
[----:B------:R-:W-:Y:S01]  /*1140*/  IMAD R122, R103, 0x2, R114 ;  /* 0x00000002677a7824 */ /* 0x000fe200078e0272 */
[----:B------:R-:W-:Y:S01]  /*1150*/  IADD3 R89, P4, R6, R133, RZ ;  /* 0x0000008506597210 */ /* 0x000fe20007f9e0ff */
[----:B------:R-:W-:Y:S01]  /*1160*/  IMAD R5, R5, R15, RZ ;  /* 0x0000000f05057224 */ /* 0x000fe200078e02ff */
[-C--:B------:R-:W-:Y:S01]  /*1170*/  IADD3 R95, P3, R94, R133.reuse, RZ ;  /* 0x000000855e5f7210 */ /* 0x080fe20007f7e0ff */
[----:B------:R-:W-:Y:S01]  /*1180*/  IMAD R124, R103, 0x2, R122 ;  /* 0x00000002677c7824 */ /* 0x000fe200078e027a */
[----:B------:R-:W-:Y:S01]  /*1190*/  IADD3 R115, P2, R102, R133, RZ ;  /* 0x0000008566737210 */ /* 0x000fe20007f5e0ff */
[----:B------:R-:W-:Y:S01]  /*11a0*/  IMAD R20, R15, 0x8, R72 ;  /* 0x000000080f147824 */ /* 0x000fe200078e0248 */
[----:B--2---:R-:W-:Y:S01]  /*11b0*/  IADD3 R25, P0, P1, R9, UR4, R12 ;  /* 0x0000000409197c10 */ /* 0x004fe2000f91e00c */
[----:B------:R-:W-:Y:S01]  /*11c0*/  IMAD R126, R103, 0x2, R124 ;  /* 0x00000002677e7824 */ /* 0x000fe200078e027c */
[----:B------:R-:W-:Y:S01]  /*11d0*/  LEA.HI.X.SX32 R88, R6, R11, 0x1, P4 ;  /* 0x0000000b06587211 */ /* 0x000fe200020f0eff */
[----:B------:R-:W-:Y:S01]  /*11e0*/  IMAD R7, R7, R15, RZ ;  /* 0x0000000f07077224 */ /* 0x000fe200078e02ff */
[-C--:B------:R-:W-:Y:S01]  /*11f0*/  LEA.HI.X.SX32 R94, R94, R11.reuse, 0x1, P3 ;  /* 0x0000000b5e5e7211 */ /* 0x080fe200018f0eff */
[----:B------:R-:W-:Y:S01]  /*1200*/  IMAD R19, R15, 0x4, R20 ;  /* 0x000000040f137824 */ /* 0x000fe200078e0214 */
[----:B------:R-:W-:Y:S01]  /*1210*/  LEA.HI.X.SX32 R102, R102, R11, 0x1, P2 ;  /* 0x0000000b66667211 */ /* 0x000fe200010f0eff */
[----:B------:R-:W-:Y:S01]  /*1220*/  IMAD R8, R8, R103, RZ ;  /* 0x0000006708087224 */ /* 0x000fe200078e02ff */
[-C--:B------:R-:W-:Y:S01]  /*1230*/  IADD3 R99, P3, R98, R133.reuse, RZ ;  /* 0x0000008562637210 */ /* 0x080fe20007f7e0ff */
[----:B------:R-:W-:Y:S01]  /*1240*/  IMAD R128, R103, 0x2, R126 ;  /* 0x0000000267807824 */ /* 0x000fe200078e027e */
[-C--:B------:R-:W-:Y:S01]  /*1250*/  IADD3 R101, P4, R100, R133.reuse, RZ ;  /* 0x0000008564657210 */ /* 0x080fe20007f9e0ff */
[----:B------:R-:W-:Y:S01]  /*1260*/  IMAD R18, R15, 0x4, R19 ;  /* 0x000000040f127824 */ /* 0x000fe200078e0213 */
[----:B------:R-:W-:Y:S01]  /*1270*/  IADD3 R127, P2, R124, R133, RZ ;  /* 0x000000857c7f7210 */ /* 0x000fe20007f5e0ff */
[----:B------:R-:W-:Y:S01]  /*1280*/  IMAD R130, R103, 0x2, R128 ;  /* 0x0000000267827824 */ /* 0x000fe200078e0280 */
[----:B------:R-:W-:Y:S01]  /*1290*/  IADD3.X R9, R10, UR5, R13, P0, P1 ;  /* 0x000000050a097c10 */ /* 0x000fe200087e240d */
[----:B------:R-:W-:Y:S01]  /*12a0*/  IMAD R13, R15, 0x4, R18 ;  /* 0x000000040f0d7824 */ /* 0x000fe200078e0212 */
[----:B------:R-:W-:Y:S01]  /*12b0*/  IADD3 R134, P1, R5, R25, RZ ;  /* 0x0000001905867210 */ /* 0x000fe20007f3e0ff */
[----:B------:R-:W-:Y:S01]  /*12c0*/  UIADD3 UR5, UR12, 0x1000, URZ ;  /* 0x000010000c057890 */ /* 0x000fe2000fffe03f */
[-C--:B------:R-:W-:Y:S01]  /*12d0*/  LEA.HI.X.SX32 R98, R98, R11.reuse, 0x1, P3 ;  /* 0x0000000b62627211 */ /* 0x080fe200018f0eff */
[----:B------:R-:W-:Y:S01]  /*12e0*/  IMAD R12, R15, 0x4, R13 ;  /* 0x000000040f0c7824 */ /* 0x000fe200078e020d */
[-C--:B------:R-:W-:Y:S01]  /*12f0*/  LEA.HI.X.SX32 R100, R100, R11.reuse, 0x1, P4 ;  /* 0x0000000b64647211 */ /* 0x080fe200020f0eff */
[----:B------:R-:W-:Y:S01]  /*1300*/  USHF.R.U32.HI UR5, URZ, 0x4, UR5 ;  /* 0x000000043f057899 */ /* 0x000fe20008011605 */
[----:B------:R-:W-:Y:S01]  /*1310*/  LEA.HI.X.SX32 R124, R124, R11, 0x1, P2 ;  /* 0x0000000b7c7c7211 */ /* 0x000fe200010f0eff */
[----:B------:R-:W-:Y:S01]  /*1320*/  IMAD.MOV.U32 R6, RZ, RZ, 0x5410 ;  /* 0x00005410ff067424 */ /* 0x000fe200078e00ff */
[-C--:B------:R-:W-:Y:S01]  /*1330*/  IADD3 R123, P3, R114, R133.reuse, RZ ;  /* 0x00000085727b7210 */ /* 0x080fe20007f7e0ff */
[----:B------:R-:W-:Y:S01]  /*1340*/  USGXT.U32 UR8, UR5, 0xe ;  /* 0x0000000e0508789a */ /* 0x000fe20008000000 */
[----:B------:R-:W-:Y:S01]  /*1350*/  IADD3 R125, P4, R122, R133, RZ ;  /* 0x000000857a7d7210 */ /* 0x000fe20007f9e0ff */
[----:B------:R-:W-:Y:S01]  /*1360*/  IMAD.MOV.U32 R144, RZ, RZ, 0x3f800000 ;  /* 0x3f800000ff907424 */ /* 0x000fe200078e00ff */
[----:B------:R-:W-:-:S02]  /*1370*/  IADD3 R132, P0, R4, R25, RZ ;  /* 0x0000001904847210 */ /* 0x000fc40007f1e0ff */
[----:B------:R-:W-:Y:S02]  /*1380*/  CS2R R28, SRZ ;  /* 0x00000000001c7805 */ /* 0x000fe4000001ff00 */
[----:B------:R-:W-:Y:S02]  /*1390*/  IADD3 R135, P2, R7, R25, RZ ;  /* 0x0000001907877210 */ /* 0x000fe40007f5e0ff */
[----:B------:R-:W-:Y:S02]  /*13a0*/  CS2R R30, SRZ ;  /* 0x00000000001e7805 */ /* 0x000fe4000001ff00 */
[----:B------:R-:W-:Y:S01]  /*13b0*/  LEA.HI.X.SX32 R137, R5, R9, 0x1, P1 ;  /* 0x0000000905897211 */ /* 0x000fe200008f0eff */
[----:B------:R-:W-:Y:S01]  /*13c0*/  IMAD.MOV.U32 R5, RZ, RZ, 0x7632 ;  /* 0x00007632ff057424 */ /* 0x000fe200078e00ff */
[----:B------:R-:W-:Y:S02]  /*13d0*/  IADD3 R91, P5, R8, R133, RZ ;  /* 0x00000085085b7210 */ /* 0x000fe40007fbe0ff */
[----:B------:R-:W-:-:S02]  /*13e0*/  CS2R R32, SRZ ;  /* 0x0000000000207805 */ /* 0x000fc4000001ff00 */
[----:B------:R-:W-:Y:S02]  /*13f0*/  IADD3 R140, P1, R79, R25, RZ ;  /* 0x000000194f8c7210 */ /* 0x000fe40007f3e0ff */
[----:B------:R-:W-:Y:S02]  /*1400*/  CS2R R34, SRZ ;  /* 0x0000000000227805 */ /* 0x000fe4000001ff00 */
[-C--:B------:R-:W-:Y:S02]  /*1410*/  LEA.HI.X.SX32 R114, R114, R11.reuse, 0x1, P3 ;  /* 0x0000000b72727211 */ /* 0x080fe400018f0eff */
[----:B------:R-:W-:Y:S02]  /*1420*/  CS2R R36, SRZ ;  /* 0x0000000000247805 */ /* 0x000fe4000001ff00 */
[----:B------:R-:W-:Y:S02]  /*1430*/  LEA.HI.X.SX32 R122, R122, R11, 0x1, P4 ;  /* 0x0000000b7a7a7211 */ /* 0x000fe400020f0eff */
[----:B------:R-:W-:-:S02]  /*1440*/  CS2R R38, SRZ ;  /* 0x0000000000267805 */ /* 0x000fc4000001ff00 */
[-C--:B------:R-:W-:Y:S01]  /*1450*/  LEA.HI.X.SX32 R136, R4, R9.reuse, 0x1, P0 ;  /* 0x0000000904887211 */ /* 0x080fe200000f0eff */
[----:B------:R-:W-:Y:S01]  /*1460*/  IMAD.MOV.U32 R4, RZ, RZ, RZ ;  /* 0x000000ffff047224 */ /* 0x000fe200078e00ff */
[----:B------:R-:W-:Y:S02]  /*1470*/  LEA.HI.X.SX32 R138, R7, R9, 0x1, P2 ;  /* 0x00000009078a7211 */ /* 0x000fe400010f0eff */
[----:B------:R-:W-:Y:S02]  /*1480*/  CS2R R40, SRZ ;  /* 0x0000000000287805 */ /* 0x000fe4000001ff00 */
[----:B------:R-:W-:Y:S02]  /*1490*/  LEA.HI.X.SX32 R90, R8, R11, 0x1, P5 ;  /* 0x0000000b085a7211 */ /* 0x000fe400028f0eff */
[----:B------:R-:W-:Y:S02]  /*14a0*/  CS2R R42, SRZ ;  /* 0x00000000002a7805 */ /* 0x000fe4000001ff00 */
[----:B------:R-:W-:-:S02]  /*14b0*/  IADD3 R129, P3, R126, R133, RZ ;  /* 0x000000857e817210 */ /* 0x000fc40007f7e0ff */
[----:B------:R-:W-:Y:S02]  /*14c0*/  CS2R R44, SRZ ;  /* 0x00000000002c7805 */ /* 0x000fe4000001ff00 */
[----:B------:R-:W-:Y:S02]  /*14d0*/  IADD3 R131, P4, R128, R133, RZ ;  /* 0x0000008580837210 */ /* 0x000fe40007f9e0ff */
[----:B------:R-:W-:Y:S02]  /*14e0*/  CS2R R46, SRZ ;  /* 0x00000000002e7805 */ /* 0x000fe4000001ff00 */
[-C--:B------:R-:W-:Y:S02]  /*14f0*/  IADD3 R139, P0, R80, R25.reuse, RZ ;  /* 0x00000019508b7210 */ /* 0x080fe40007f1e0ff */
[----:B------:R-:W-:Y:S02]  /*1500*/  CS2R R48, SRZ ;  /* 0x0000000000307805 */ /* 0x000fe4000001ff00 */
[----:B------:R-:W-:-:S02]  /*1510*/  IADD3 R81, P2, R78, R25, RZ ;  /* 0x000000194e517210 */ /* 0x000fc40007f5e0ff */
[----:B------:R-:W-:Y:S02]  /*1520*/  CS2R R50, SRZ ;  /* 0x0000000000327805 */ /* 0x000fe4000001ff00 */
[----:B------:R-:W-:Y:S02]  /*1530*/  LEA.HI.X.SX32 R79, R79, R9, 0x1, P1 ;  /* 0x000000094f4f7211 */ /* 0x000fe400008f0eff */
[----:B------:R-:W-:Y:S02]  /*1540*/  CS2R R52, SRZ ;  /* 0x0000000000347805 */ /* 0x000fe4000001ff00 */
[----:B------:R-:W-:Y:S01]  /*1550*/  IADD3 R133, P5, R130, R133, RZ ;  /* 0x0000008582857210 */ /* 0x000fe20007fbe0ff */
[----:B------:R-:W-:Y:S01]  /*1560*/  UMOV UR7, URZ ;  /* 0x0000003f00077c82 */ /* 0x000fe20008000000 */
[----:B------:R-:W-:Y:S01]  /*1570*/  IADD3 R76, P1, R73, R25, RZ ;  /* 0x00000019494c7210 */ /* 0x000fe20007f3e0ff */
[----:B------:R-:W-:Y:S01]  /*1580*/  UMOV UR9, URZ ;  /* 0x0000003f00097c82 */ /* 0x000fe20008000000 */
[----:B------:R-:W-:-:S02]  /*1590*/  LEA.HI.X.SX32 R80, R80, R9, 0x1, P0 ;  /* 0x0000000950507211 */ /* 0x000fc400000f0eff */
[----:B------:R-:W-:Y:S02]  /*15a0*/  CS2R R54, SRZ ;  /* 0x0000000000367805 */ /* 0x000fe4000001ff00 */
[----:B------:R-:W-:Y:S01]  /*15b0*/  LEA.HI.X.SX32 R78, R78, R9, 0x1, P2 ;  /* 0x000000094e4e7211 */ /* 0x000fe200010f0eff */
[----:B------:R-:W-:Y:S01]  /*15c0*/  UIADD3.64 UR20, UR6, -UR10, URZ ;  /* 0x8000000a06147297 */ /* 0x000fe2000fffe03f */
[-C--:B------:R-:W-:Y:S01]  /*15d0*/  LEA.HI.X.SX32 R126, R126, R11.reuse, 0x1, P3 ;  /* 0x0000000b7e7e7211 */ /* 0x080fe200018f0eff */
[----:B------:R-:W-:Y:S01]  /*15e0*/  UIADD3.64 UR22, UR8, -UR10, URZ ;  /* 0x8000000a08167297 */ /* 0x000fe2000fffe03f */
[-C--:B------:R-:W-:Y:S01]  /*15f0*/  LEA.HI.X.SX32 R128, R128, R11.reuse, 0x1, P4 ;  /* 0x0000000b80807211 */ /* 0x080fe200020f0eff */
[----:B------:R-:W-:Y:S01]  /*1600*/  UMOV UR4, URZ ;  /* 0x0000003f00047c82 */ /* 0x000fe20008000000 */
[----:B------:R-:W-:Y:S01]  /*1610*/  LEA.HI.X.SX32 R130, R130, R11, 0x1, P5 ;  /* 0x0000000b82827211 */ /* 0x000fe200028f0eff */
[C---:B------:R-:W-:Y:S01]  /*1620*/  IMAD R11, R15.reuse, 0x4, R12 ;  /* 0x000000040f0b7824 */ /* 0x040fe200078e020c */
[-C--:B------:R-:W-:Y:S01]  /*1630*/  IADD3 R77, P0, R74, R25.reuse, RZ ;  /* 0x000000194a4d7210 */ /* 0x080fe20007f1e0ff */
[----:B------:R-:W-:Y:S01]  /*1640*/  UMOV UR5, URZ ;  /* 0x0000003f00057c82 */ /* 0x000fe20008000000 */
[----:B------:R-:W-:Y:S01]  /*1650*/  IADD3 R75, P2, R72, R25, RZ ;  /* 0x00000019484b7210 */ /* 0x000fe20007f5e0ff */
[----:B------:R-:W-:Y:S01]  /*1660*/  IMAD R10, R15, 0x4, R11 ;  /* 0x000000040f0a7824 */ /* 0x000fe200078e020b */
[----:B------:R-:W-:Y:S01]  /*1670*/  LEA.HI.X.SX32 R73, R73, R9, 0x1, P1 ;  /* 0x0000000949497211 */ /* 0x000fe200008f0eff */
[----:B------:R-:W-:Y:S01]  /*1680*/  ULDC UR11, c[0x0][0x238] ;  /* 0x00008e00000b7ab9 */ /* 0x000fe20000000800 */
[----:B------:R-:W-:-:S02]  /*1690*/  IADD3 R22, P1, R19, R25, RZ ;  /* 0x0000001913167210 */ /* 0x000fc40007f3e0ff */
[-C--:B------:R-:W-:Y:S02]  /*16a0*/  LEA.HI.X.SX32 R74, R74, R9.reuse, 0x1, P0 ;  /* 0x000000094a4a7211 */ /* 0x080fe400000f0eff */
[----:B------:R-:W-:Y:S02]  /*16b0*/  LEA.HI.X.SX32 R72, R72, R9, 0x1, P2 ;  /* 0x0000000948487211 */ /* 0x000fe400010f0eff */
[-C--:B------:R-:W-:Y:S02]  /*16c0*/  IADD3 R23, P0, R20, R25.reuse, RZ ;  /* 0x0000001914177210 */ /* 0x080fe40007f1e0ff */
[----:B------:R-:W-:Y:S02]  /*16d0*/  IADD3 R21, P2, R18, R25, RZ ;  /* 0x0000001912157210 */ /* 0x000fe40007f5e0ff */
[----:B------:R-:W-:Y:S02]  /*16e0*/  LEA.HI.X.SX32 R19, R19, R9, 0x1, P1 ;  /* 0x0000000913137211 */ /* 0x000fe400008f0eff */
[----:B------:R-:W-:-:S02]  /*16f0*/  IADD3 R16, P1, R12, R25, RZ ;  /* 0x000000190c107210 */ /* 0x000fc40007f3e0ff */
[-C--:B------:R-:W-:Y:S02]  /*1700*/  LEA.HI.X.SX32 R20, R20, R9.reuse, 0x1, P0 ;  /* 0x0000000914147211 */ /* 0x080fe400000f0eff */
[----:B------:R-:W-:Y:S02]  /*1710*/  LEA.HI.X.SX32 R18, R18, R9, 0x1, P2 ;  /* 0x0000000912127211 */ /* 0x000fe400010f0eff */
[-C--:B------:R-:W-:Y:S02]  /*1720*/  IADD3 R17, P0, R13, R25.reuse, RZ ;  /* 0x000000190d117210 */ /* 0x080fe40007f1e0ff */
[-C--:B------:R-:W-:Y:S02]  /*1730*/  IADD3 R15, P2, R11, R25.reuse, RZ ;  /* 0x000000190b0f7210 */ /* 0x080fe40007f5e0ff */
[----:B------:R-:W-:Y:S02]  /*1740*/  IADD3 R14, P3, R10, R25, RZ ;  /* 0x000000190a0e7210 */ /* 0x000fe40007f7e0ff */
[----:B------:R-:W-:-:S02]  /*1750*/  CS2R R24, SRZ ;  /* 0x0000000000187805 */ /* 0x000fc4000001ff00 */
[-C--:B------:R-:W-:Y:S02]  /*1760*/  LEA.HI.X.SX32 R12, R12, R9.reuse, 0x1, P1 ;  /* 0x000000090c0c7211 */ /* 0x080fe400008f0eff */
[----:B------:R-:W-:Y:S02]  /*1770*/  LOP3.LUT P1, RZ, R0, 0x2, RZ, 0xc0, !PT ;  /* 0x0000000200ff7812 */ /* 0x000fe4000782c0ff */
[-C--:B------:R-:W-:Y:S02]  /*1780*/  LEA.HI.X.SX32 R13, R13, R9.reuse, 0x1, P0 ;  /* 0x000000090d0d7211 */ /* 0x080fe400000f0eff */
[-C--:B------:R-:W-:Y:S02]  /*1790*/  LEA.HI.X.SX32 R11, R11, R9.reuse, 0x1, P2 ;  /* 0x000000090b0b7211 */ /* 0x080fe400010f0eff */
[----:B------:R-:W-:Y:S02]  /*17a0*/  LEA.HI.X.SX32 R10, R10, R9, 0x1, P3 ;  /* 0x000000090a0a7211 */ /* 0x000fe400018f0eff */
[----:B------:R-:W-:-:S02]  /*17b0*/  LOP3.LUT P0, RZ, R0, 0x1, RZ, 0xc0, !PT ;  /* 0x0000000100ff7812 */ /* 0x000fc4000780c0ff */
[C---:B------:R-:W-:Y:S02]  /*17c0*/  LOP3.LUT R9, R82.reuse, 0x10, RZ, 0x3c, !PT ;  /* 0x0000001052097812 */ /* 0x040fe400078e3cff */
[C---:B------:R-:W-:Y:S02]  /*17d0*/  LOP3.LUT R8, R82.reuse, 0x20, RZ, 0x3c, !PT ;  /* 0x0000002052087812 */ /* 0x040fe400078e3cff */
[----:B------:R-:W-:Y:S02]  /*17e0*/  LOP3.LUT R7, R82, 0x30, RZ, 0x3c, !PT ;  /* 0x0000003052077812 */ /* 0x000fe400078e3cff */
[----:B------:R-:W-:Y:S02]  /*17f0*/  SEL R6, R6, 0x1054, !P1 ;  /* 0x0000105406067807 */ /* 0x000fe40004800000 */
[----:B------:R-:W-:-:S07]  /*1800*/  SEL R5, R5, 0x3276, !P1 ;  /* 0x0000327605057807 */ /* 0x000fce0004800000 */
.L_x_1:
[----:B------:R-:W-:Y:S02]  /*1810*/  SHF.R.S32.HI R117, RZ, 0x1f, R4 ;  /* 0x0000001fff757819 */ /* 0x000fe40000011404 */
[C---:B------:R-:W-:Y:S02]  /*1820*/  IADD3 R56, P1, R4.reuse, R85, RZ ;  /* 0x0000005504387210 */ /* 0x040fe40007f3e0ff */
[----:B------:R-:W-:-:S03]  /*1830*/  IADD3 R58, P2, R4, R87, RZ ;  /* 0x00000057043a7210 */ /* 0x000fc60007f5e0ff */
[C---:B------:R-:W-:Y:S01]  /*1840*/  IMAD.X R57, R117.reuse, 0x1, R84, P1 ;  /* 0x0000000175397824 */ /* 0x040fe200008e0654 */
[C---:B------:R-:W-:Y:S01]  /*1850*/  IADD3 R68, P1, R4.reuse, R93, RZ ;  /* 0x0000005d04447210 */ /* 0x040fe20007f3e0ff */
[C---:B------:R-:W-:Y:S01]  /*1860*/  IMAD.X R59, R117.reuse, 0x1, R86, P2 ;  /* 0x00000001753b7824 */ /* 0x040fe200010e0656 */
[C---:B------:R-:W-:Y:S02]  /*1870*/  IADD3 R66, P2, R4.reuse, R97, RZ ;  /* 0x0000006104427210 */ /* 0x040fe40007f5e0ff */
[----:B------:R0:W2:Y:S01]  /*1880*/  LDG.E.U8 R71, desc[UR16][R56.64] ;  /* 0x0000001038477981 */ /* 0x0000a2000c1e1100 */
[C---:B------:R-:W-:Y:S01]  /*1890*/  IMAD.X R69, R117.reuse, 0x1, R92, P1 ;  /* 0x0000000175457824 */ /* 0x040fe200008e065c */
[C---:B------:R-:W-:Y:S01]  /*18a0*/  IADD3 R64, P1, R4.reuse, R99, RZ ;  /* 0x0000006304407210 */ /* 0x040fe20007f3e0ff */
[C---:B------:R-:W-:Y:S01]  /*18b0*/  IMAD.X R67, R117.reuse, 0x1, R96, P2 ;  /* 0x0000000175437824 */ /* 0x040fe200010e0660 */
[C---:B------:R-:W-:Y:S01]  /*18c0*/  IADD3 R62, P2, R4.reuse, R101, RZ ;  /* 0x00000065043e7210 */ /* 0x040fe20007f5e0ff */
[----:B------:R1:W3:Y:S02]  /*18d0*/  LDG.E.U8 R70, desc[UR16][R58.64] ;  /* 0x000000103a467981 */ /* 0x0002e4000c1e1100 */
[C---:B------:R-:W-:Y:S01]  /*18e0*/  IMAD.X R65, R117.reuse, 0x1, R98, P1 ;  /* 0x0000000175417824 */ /* 0x040fe200008e0662 */
[C---:B------:R-:W-:Y:S01]  /*18f0*/  IADD3 R60, P1, R4.reuse, R115, RZ ;  /* 0x00000073043c7210 */ /* 0x040fe20007f3e0ff */
[C---:B------:R-:W-:Y:S01]  /*1900*/  IMAD.X R63, R117.reuse, 0x1, R100, P2 ;  /* 0x00000001753f7824 */ /* 0x040fe200010e0664 */
[C---:B0-----:R-:W-:Y:S01]  /*1910*/  IADD3 R56, P2, R4.reuse, R123, RZ ;  /* 0x0000007b04387210 */ /* 0x041fe20007f5e0ff */
[----:B------:R0:W4:Y:S02]  /*1920*/  LDG.E.U8 R109, desc[UR16][R68.64] ;  /* 0x00000010446d7981 */ /* 0x000124000c1e1100 */
[C---:B------:R-:W-:Y:S01]  /*1930*/  IMAD.X R61, R117.reuse, 0x1, R102, P1 ;  /* 0x00000001753d7824 */ /* 0x040fe200008e0666 */
[----:B-1----:R-:W-:Y:S01]  /*1940*/  IADD3 R58, P1, R4, R125, RZ ;  /* 0x0000007d043a7210 */ /* 0x002fe20007f3e0ff */
[----:B------:R1:W5:Y:S01]  /*1950*/  LDG.E.U8 R105, desc[UR16][R66.64] ;  /* 0x0000001042697981 */ /* 0x000362000c1e1100 */
[----:B------:R-:W-:-:S03]  /*1960*/  IMAD.X R57, R117, 0x1, R114, P2 ;  /* 0x0000000175397824 */ /* 0x000fc600010e0672 */
[----:B------:R-:W-:Y:S01]  /*1970*/  IMAD.X R59, R117, 0x1, R122, P1 ;  /* 0x00000001753b7824 */ /* 0x000fe200008e067a */
[C---:B0-----:R-:W-:Y:S01]  /*1980*/  IADD3 R68, P2, R4.reuse, R129, RZ ;  /* 0x0000008104447210 */ /* 0x041fe20007f5e0ff */
[----:B------:R0:W4:Y:S01]  /*1990*/  LDG.E.U8 R108, desc[UR16][R64.64] ;  /* 0x00000010406c7981 */ /* 0x000122000c1e1100 */
[----:B-1----:R-:W-:-:S03]  /*19a0*/  IADD3 R66, P1, R4, R131, RZ ;  /* 0x0000008304427210 */ /* 0x002fc60007f3e0ff */
[----:B------:R1:W4:Y:S01]  /*19b0*/  LDG.E.U8 R111, desc[UR16][R62.64] ;  /* 0x000000103e6f7981 */ /* 0x000322000c1e1100 */
[C---:B------:R-:W-:Y:S02]  /*19c0*/  IMAD.X R69, R117.reuse, 0x1, R126, P2 ;  /* 0x0000000175457824 */ /* 0x040fe400010e067e */
[----:B------:R-:W-:Y:S01]  /*19d0*/  IMAD.X R67, R117, 0x1, R128, P1 ;  /* 0x0000000175437824 */ /* 0x000fe200008e0680 */
[C---:B0-----:R-:W-:Y:S01]  /*19e0*/  IADD3 R64, P2, R4.reuse, R133, RZ ;  /* 0x0000008504407210 */ /* 0x041fe20007f5e0ff */
[----:B------:R0:W3:Y:S01]  /*19f0*/  LDG.E.U8 R107, desc[UR16][R60.64] ;  /* 0x000000103c6b7981 */ /* 0x0000e2000c1e1100 */
[----:B-1----:R-:W-:-:S03]  /*1a00*/  IADD3 R62, P1, R4, R95, RZ ;  /* 0x0000005f043e7210 */ /* 0x002fc60007f3e0ff */
[----:B------:R1:W4:Y:S01]  /*1a10*/  LDG.E.U8 R110, desc[UR16][R56.64] ;  /* 0x00000010386e7981 */ /* 0x000322000c1e1100 */
[----:B------:R-:W-:-:S03]  /*1a20*/  IMAD.X R65, R117, 0x1, R130, P2 ;  /* 0x0000000175417824 */ /* 0x000fc600010e0682 */
[----:B------:R1:W4:Y:S01]  /*1a30*/  LDG.E.U8 R113, desc[UR16][R58.64] ;  /* 0x000000103a717981 */ /* 0x000322000c1e1100 */
[----:B------:R-:W-:Y:S01]  /*1a40*/  IMAD.X R63, R117, 0x1, R94, P1 ;  /* 0x00000001753f7824 */ /* 0x000fe200008e065e */
[C---:B0-----:R-:W-:Y:S02]  /*1a50*/  IADD3 R60, P2, R4.reuse, R89, RZ ;  /* 0x00000059043c7210 */ /* 0x041fe40007f5e0ff */
[----:B------:R-:W4:Y:S01]  /*1a60*/  LDG.E.U8 R69, desc[UR16][R68.64] ;  /* 0x0000001044457981 */ /* 0x000f22000c1e1100 */
[----:B-1----:R-:W-:-:S03]  /*1a70*/  IADD3 R56, P3, R4, R127, RZ ;  /* 0x0000007f04387210 */ /* 0x002fc60007f7e0ff */
[----:B------:R-:W4:Y:S01]  /*1a80*/  LDG.E.U8 R66, desc[UR16][R66.64] ;  /* 0x0000001042427981 */ /* 0x000f22000c1e1100 */
[----:B------:R-:W-:Y:S01]  /*1a90*/  IADD3 R58, P1, R4, R91, RZ ;  /* 0x0000005b043a7210 */ /* 0x000fe20007f3e0ff */
[C---:B------:R-:W-:Y:S02]  /*1aa0*/  IMAD.X R61, R117.reuse, 0x1, R88, P2 ;  /* 0x00000001753d7824 */ /* 0x040fe400010e0658 */
[----:B------:R-:W4:Y:S01]  /*1ab0*/  LDG.E.U8 R65, desc[UR16][R64.64] ;  /* 0x0000001040417981 */ /* 0x000f22000c1e1100 */
[C---:B------:R-:W-:Y:S02]  /*1ac0*/  IMAD.X R57, R117.reuse, 0x1, R124, P3 ;  /* 0x0000000175397824 */ /* 0x040fe400018e067c */
[----:B------:R-:W-:Y:S01]  /*1ad0*/  IMAD.X R59, R117, 0x1, R90, P1 ;  /* 0x00000001753b7824 */ /* 0x000fe200008e065a */
[----:B------:R-:W4:Y:S04]  /*1ae0*/  LDG.E.U8 R62, desc[UR16][R62.64] ;  /* 0x000000103e3e7981 */ /* 0x000f28000c1e1100 */
[----:B------:R-:W4:Y:S04]  /*1af0*/  LDG.E.U8 R60, desc[UR16][R60.64] ;  /* 0x000000103c3c7981 */ /* 0x000f28000c1e1100 */
[----:B------:R-:W4:Y:S04]  /*1b00*/  LDG.E.U8 R56, desc[UR16][R56.64] ;  /* 0x0000001038387981 */ /* 0x000f28000c1e1100 */
[----:B------:R-:W4:Y:S01]  /*1b10*/  LDG.E.U8 R112, desc[UR16][R58.64] ;  /* 0x000000103a707981 */ /* 0x000f22000c1e1100 */
[----:B------:R-:W-:-:S02]  /*1b20*/  USHF.R.S32.HI UR10, URZ, 0x1f, UR4 ;  /* 0x0000001f3f0a7899 */ /* 0x000fc40008011404 */
[----:B------:R-:W-:Y:S01]  /*1b30*/  IADD3 R106, P1, R132, UR4, RZ ;  /* 0x00000004846a7c10 */ /* 0x000fe2000ff3e0ff */
[----:B------:R-:W-:Y:S01]  /*1b40*/  BAR.SYNC.DEFER_BLOCKING 0x0 ;  /* 0x0000000000007b1d */ /* 0x000fe20000010000 */
[----:B------:R-:W-:Y:S01]  /*1b50*/  IADD3 R104, P2, R139, UR4, RZ ;  /* 0x000000048b687c10 */ /* 0x000fe2000ff5e0ff */
[----:B------:R-:W-:-:S04]  /*1b60*/  VIADD R120, R16, UR4 ;  /* 0x0000000410787c36 */ /* 0x000fc80008000000 */
[----:B------:R-:W-:Y:S01]  /*1b70*/  UMOV UR24, UR6 ;  /* 0x0000000600187c82 */ /* 0x000fe20008000000 */
[----:B------:R-:W-:Y:S01]  /*1b80*/  UMOV UR25, 0x80000020 ;  /* 0x8000002000197882 */ /* 0x000fe20000000000 */
[----:B------:R-:W-:Y:S01]  /*1b90*/  UMOV UR26, UR8 ;  /* 0x00000008001a7c82 */ /* 0x000fe20008000000 */
[----:B------:R-:W-:Y:S01]  /*1ba0*/  UMOV UR27, 0x80000020 ;  /* 0x80000020001b7882 */ /* 0x000fe20000000000 */
[----:B--2---:R-:W-:Y:S04]  /*1bb0*/  STS.U8 [R82+UR12+0x1000], R71 ;  /* 0x0010004752007988 */ /* 0x004fe8000800000c */
[----:B-----5:R0:W-:Y:S02]  /*1bc0*/  STS.U8 [R82+UR12+0x1200], R105 ;  /* 0x0012006952007988 */ /* 0x0201e4000800000c */
[----:B0-----:R-:W-:-:S02]  /*1bd0*/  IADD3.X R105, R80, UR10, RZ, P2, !PT ;  /* 0x0000000a50697c10 */ /* 0x001fc400097fe4ff */
[----:B---3--:R0:W-:Y:S04]  /*1be0*/  STS.U8 [R82+UR12+0x1400], R107 ;  /* 0x0014006b52007988 */ /* 0x0081e8000800000c */
[----:B----4-:R-:W-:Y:S01]  /*1bf0*/  STS.U8 [R82+UR12+0x1600], R69 ;  /* 0x0016004552007988 */ /* 0x010fe2000800000c */
[----:B0-----:R-:W-:Y:S02]  /*1c00*/  IADD3.X R107, R136, UR10, RZ, P1, !PT ;  /* 0x0000000a886b7c10 */ /* 0x001fe40008ffe4ff */
[----:B------:R-:W-:Y:S01]  /*1c10*/  IADD3 R118, P1, R140, UR4, RZ ;  /* 0x000000048c767c10 */ /* 0x000fe2000ff3e0ff */
[----:B------:R-:W-:Y:S04]  /*1c20*/  STS.U8 [R9+UR12+0x1080], R70 ;  /* 0x0010804609007988 */ /* 0x000fe8000800000c */
[----:B------:R-:W-:Y:S04]  /*1c30*/  STS.U8 [R9+UR12+0x1280], R108 ;  /* 0x0012806c09007988 */ /* 0x000fe8000800000c */
[----:B------:R0:W-:Y:S04]  /*1c40*/  STS.U8 [R9+UR12+0x1480], R110 ;  /* 0x0014806e09007988 */ /* 0x0001e8000800000c */
[----:B------:R-:W-:Y:S04]  /*1c50*/  STS.U8 [R9+UR12+0x1680], R66 ;  /* 0x0016804209007988 */ /* 0x000fe8000800000c */
[----:B------:R-:W-:Y:S04]  /*1c60*/  STS.U8 [R8+UR12+0x1100], R109 ;  /* 0x0011006d08007988 */ /* 0x000fe8000800000c */
[----:B------:R1:W-:Y:S04]  /*1c70*/  STS.U8 [R8+UR12+0x1300], R111 ;  /* 0x0013006f08007988 */ /* 0x0003e8000800000c */
[----:B------:R-:W-:Y:S04]  /*1c80*/  STS.U8 [R8+UR12+0x1500], R113 ;  /* 0x0015007108007988 */ /* 0x000fe8000800000c */
[----:B------:R-:W-:Y:S04]  /*1c90*/  STS.U8 [R8+UR12+0x1700], R65 ;  /* 0x0017004108007988 */ /* 0x000fe8000800000c */
[----:B------:R-:W-:Y:S04]  /*1ca0*/  STS.U8 [R7+UR12+0x1180], R62 ;  /* 0x0011803e07007988 */ /* 0x000fe8000800000c */
[----:B------:R-:W-:Y:S04]  /*1cb0*/  STS.U8 [R7+UR12+0x1380], R60 ;  /* 0x0013803c07007988 */ /* 0x000fe8000800000c */
[----:B------:R-:W-:Y:S04]  /*1cc0*/  STS.U8 [R7+UR12+0x1580], R56 ;  /* 0x0015803807007988 */ /* 0x000fe8000800000c */
[----:B------:R2:W-:Y:S01]  /*1cd0*/  STS.U8 [R7+UR12+0x1780], R112 ;  /* 0x0017807007007988 */ /* 0x0005e2000800000c */
[----:B------:R3:W-:Y:S06]  /*1ce0*/  MEMBAR.ALL.CTA ;  /* 0x0000000000007992 */ /* 0x0007ec0000008000 */
[----:B---3--:R-:W3:Y:S02]  /*1cf0*/  FENCE.VIEW.ASYNC.S ;  /* 0x00000000000073c6 */ /* 0x008ee40000000000 */
[----:B---3--:R-:W-:Y:S01]  /*1d00*/  BAR.SYNC.DEFER_BLOCKING 0x0 ;  /* 0x0000000000007b1d */ /* 0x008fe20000010000 */
[----:B------:R-:W-:-:S02]  /*1d10*/  IADD3 R116, P2, R81, UR4, RZ ;  /* 0x0000000451747c10 */ /* 0x000fc4000ff5e0ff */
[----:B------:R-:W-:Y:S02]  /*1d20*/  IADD3.X R119, R79, UR10, RZ, P1, !PT ;  /* 0x0000000a4f777c10 */ /* 0x000fe40008ffe4ff */
[----:B------:R-:W-:Y:S02]  /*1d30*/  IADD3.X R117, R78, UR10, RZ, P2, !PT ;  /* 0x0000000a4e757c10 */ /* 0x000fe400097fe4ff */
[----:B0-----:R-:W-:Y:S02]  /*1d40*/  IADD3 R110, P1, R77, UR4, RZ ;  /* 0x000000044d6e7c10 */ /* 0x001fe4000ff3e0ff */
[----:B------:R-:W-:Y:S02]  /*1d50*/  IADD3 R108, P2, R76, UR4, RZ ;  /* 0x000000044c6c7c10 */ /* 0x000fe4000ff5e0ff */
[----:B-1----:R-:W-:Y:S02]  /*1d60*/  IADD3.X R111, R74, UR10, RZ, P1, !PT ;  /* 0x0000000a4a6f7c10 */ /* 0x002fe40008ffe4ff */
[----:B------:R-:W-:-:S02]  /*1d70*/  IADD3.X R109, R73, UR10, RZ, P2, !PT ;  /* 0x0000000a496d7c10 */ /* 0x000fc400097fe4ff */
[----:B--2---:R-:W-:-:S04]  /*1d80*/  IADD3 R112, P2, R23, UR4, RZ ;  /* 0x0000000417707c10 */ /* 0x004fc8000ff5e0ff */
[----:B------:R-:W-:Y:S01]  /*1d90*/  IADD3.X R113, R20, UR10, RZ, P2, !PT ;  /* 0x0000000a14717c10 */ /* 0x000fe200097fe4ff */
[----:B------:R0:W2:Y:S04]  /*1da0*/  LDG.E.U8 R145, desc[UR16][R106.64] ;  /* 0x000000106a917981 */ /* 0x0000a8000c1e1100 */
[----:B------:R1:W3:Y:S01]  /*1db0*/  LDG.E.U8 R146, desc[UR16][R104.64] ;  /* 0x0000001068927981 */ /* 0x0002e2000c1e1100 */
[----:B------:R-:W-:Y:S01]  /*1dc0*/  IADD3 RZ, P2, R16, UR4, RZ ;  /* 0x0000000410ff7c10 */ /* 0x000fe2000ff5e0ff */
[----:B------:R-:W-:Y:S02]  /*1dd0*/  WARPGROUP.ARRIVE ;  /* 0x00000000000079c5 */ /* 0x000fe40000000000 */
[----:B------:R4:W5:Y:S01]  /*1de0*/  LDG.E.U8 R148, desc[UR16][R116.64] ;  /* 0x0000001074947981 */ /* 0x000962000c1e1100 */
[----:B0-----:R-:W-:-:S03]  /*1df0*/  IADD3 R106, P1, R75, UR4, RZ ;  /* 0x000000044b6a7c10 */ /* 0x001fc6000ff3e0ff */
[----:B------:R0:W3:Y:S01]  /*1e00*/  LDG.E.U8 R147, desc[UR16][R118.64] ;  /* 0x0000001076937981 */ /* 0x0000e2000c1e1100 */
[----:B-1----:R-:W-:Y:S01]  /*1e10*/  IADD3 R104, P3, R134, UR4, RZ ;  /* 0x0000000486687c10 */ /* 0x002fe2000ff7e0ff */
[----:B------:R-:W-:Y:S01]  /*1e20*/  QGMMA.64x32x32.F32.E4M3.E4M3 R56, gdesc[UR24], RZ, !UPT ;  /* 0x00600000183879f3 */ /* 0x000fe2000c7008ff */
[----:B------:R-:W-:Y:S01]  /*1e30*/  IADD3.X R107, R72, UR10, RZ, P1, !PT ;  /* 0x0000000a486b7c10 */ /* 0x000fe20008ffe4ff */
[----:B------:R-:W5:Y:S01]  /*1e40*/  LDG.E.U8 R149, desc[UR16][R110.64] ;  /* 0x000000106e957981 */ /* 0x000f62000c1e1100 */
[----:B------:R-:W-:Y:S02]  /*1e50*/  IADD3.X R105, R137, UR10, RZ, P3, !PT ;  /* 0x0000000a89697c10 */ /* 0x000fe40009ffe4ff */
[----:B----4-:R-:W-:Y:S01]  /*1e60*/  IADD3 R116, P3, R14, UR4, RZ ;  /* 0x000000040e747c10 */ /* 0x010fe2000ff7e0ff */
[----:B------:R1:W4:Y:S01]  /*1e70*/  LDG.E.U8 R151, desc[UR16][R106.64] ;  /* 0x000000106a977981 */ /* 0x000322000c1e1100 */
[----:B------:R-:W-:Y:S02]  /*1e80*/  IADD3 RZ, P1, R21, UR4, RZ ;  /* 0x0000000415ff7c10 */ /* 0x000fe4000ff3e0ff */
[----:B------:R-:W-:Y:S01]  /*1e90*/  IADD3.X R117, R10, UR10, RZ, P3, !PT ;  /* 0x0000000a0a757c10 */ /* 0x000fe20009ffe4ff */
[----:B------:R1:W4:Y:S01]  /*1ea0*/  LDG.E.U8 R152, desc[UR16][R104.64] ;  /* 0x0000001068987981 */ /* 0x000322000c1e1100 */
[----:B0-----:R-:W-:-:S02]  /*1eb0*/  IADD3.X R119, R18, UR10, RZ, P1, !PT ;  /* 0x0000000a12777c10 */ /* 0x001fc40008ffe4ff */
[----:B------:R-:W-:Y:S01]  /*1ec0*/  IADD3.X R121, R12, UR10, RZ, P2, !PT ;  /* 0x0000000a0c797c10 */ /* 0x000fe200097fe4ff */
[----:B------:R0:W4:Y:S01]  /*1ed0*/  LDG.E.U8 R150, desc[UR16][R108.64] ;  /* 0x000000106c967981 */ /* 0x000122000c1e1100 */
[----:B------:R-:W-:Y:S02]  /*1ee0*/  IADD3 RZ, P2, R17, UR4, RZ ;  /* 0x0000000411ff7c10 */ /* 0x000fe4000ff5e0ff */
[----:B------:R-:W-:Y:S01]  /*1ef0*/  IADD3 RZ, P3, R15, UR4, RZ ;  /* 0x000000040fff7c10 */ /* 0x000fe2000ff7e0ff */
[----:B------:R-:W-:Y:S01]  /*1f00*/  VIADD R118, R21, UR4 ;  /* 0x0000000415767c36 */ /* 0x000fe20008000000 */
[----:B-1----:R-:W-:Y:S01]  /*1f10*/  IADD3 R106, P4, R135, UR4, RZ ;  /* 0x00000004876a7c10 */ /* 0x002fe2000ff9e0ff */
[----:B------:R-:W-:Y:S01]  /*1f20*/  VIADD R110, R17, UR4 ;  /* 0x00000004116e7c36 */ /* 0x000fe20008000000 */
[----:B------:R-:W-:Y:S01]  /*1f30*/  IADD3 R104, P1, R22, UR4, RZ ;  /* 0x0000000416687c10 */ /* 0x000fe2000ff3e0ff */
[----:B------:R-:W4:Y:S01]  /*1f40*/  LDG.E.U8 R113, desc[UR16][R112.64] ;  /* 0x0000001070717981 */ /* 0x000f22000c1e1100 */
[----:B------:R-:W-:Y:S01]  /*1f50*/  IADD3.X R111, R13, UR10, RZ, P2, !PT ;  /* 0x0000000a0d6f7c10 */ /* 0x000fe200097fe4ff */
[----:B0-----:R-:W-:Y:S01]  /*1f60*/  VIADD R108, R15, UR4 ;  /* 0x000000040f6c7c36 */ /* 0x001fe20008000000 */
[----:B------:R-:W-:Y:S01]  /*1f70*/  IADD3.X R105, R19, UR10, RZ, P1, !PT ;  /* 0x0000000a13697c10 */ /* 0x000fe20008ffe4ff */
[----:B------:R0:W4:Y:S01]  /*1f80*/  LDG.E.U8 R117, desc[UR16][R116.64] ;  /* 0x0000001074757981 */ /* 0x000122000c1e1100 */
[----:B------:R-:W-:-:S02]  /*1f90*/  IADD3.X R109, R11, UR10, RZ, P3, !PT ;  /* 0x0000000a0b6d7c10 */ /* 0x000fc40009ffe4ff */
[----:B------:R-:W-:Y:S01]  /*1fa0*/  IADD3.X R107, R138, UR10, RZ, P4, !PT ;  /* 0x0000000a8a6b7c10 */ /* 0x000fe2000a7fe4ff */
[----:B------:R1:W4:Y:S04]  /*1fb0*/  LDG.E.U8 R119, desc[UR16][R118.64] ;  /* 0x0000001076777981 */ /* 0x000328000c1e1100 */
[----:B------:R-:W4:Y:S04]  /*1fc0*/  LDG.E.U8 R121, desc[UR16][R120.64] ;  /* 0x0000001078797981 */ /* 0x000f28000c1e1100 */
[----:B------:R1:W4:Y:S04]  /*1fd0*/  LDG.E.U8 R104, desc[UR16][R104.64] ;  /* 0x0000001068687981 */ /* 0x000328000c1e1100 */
[----:B------:R1:W4:Y:S04]  /*1fe0*/  LDG.E.U8 R110, desc[UR16][R110.64] ;  /* 0x000000106e6e7981 */ /* 0x000328000c1e1100 */
[----:B------:R-:W4:Y:S04]  /*1ff0*/  LDG.E.U8 R108, desc[UR16][R108.64] ;  /* 0x000000106c6c7981 */ /* 0x000f28000c1e1100 */
[----:B------:R1:W4:Y:S01]  /*2000*/  LDG.E.U8 R112, desc[UR16][R106.64] ;  /* 0x000000106a707981 */ /* 0x000322000c1e1100 */
[----:B------:R-:W-:Y:S03]  /*2010*/  QGMMA.64x32x32.F32.E4M3.E4M3 R56, gdesc[UR20], R56, gsb0 ;  /* 0x00600000143879f3 */ /* 0x000fe60008000838 */
[----:B------:R-:W-:-:S02]  /*2020*/  WARPGROUP.DEPBAR.LE gsb0, 0x0 ;  /* 0x00008000000079c5 */ /* 0x000fc40000010000 */
[----:B0-----:R-:W-:Y:S01]  /*2030*/  FMUL R116, R58, UR11 ;  /* 0x0000000b3a747c20 */ /* 0x001fe20008400000 */
[----:B------:R-:W-:Y:S01]  /*2040*/  FMUL R153, R59, UR11 ;  /* 0x0000000b3b997c20 */ /* 0x000fe20008400000 */
[----:B-1----:R-:W-:Y:S01]  /*2050*/  FMUL R118, R62, UR11 ;  /* 0x0000000b3e767c20 */ /* 0x002fe20008400000 */
[----:B------:R-:W-:Y:S01]  /*2060*/  FMUL R105, R63, UR11 ;  /* 0x0000000b3f697c20 */ /* 0x000fe20008400000 */
[----:B------:R-:W-:Y:S02]  /*2070*/  BAR.SYNC.DEFER_BLOCKING 0x0 ;  /* 0x0000000000007b1d */ /* 0x000fe40000010000 */
[----:B------:R-:W-:Y:S01]  /*2080*/  FMNMX R153, R116, R153, !PT ;  /* 0x0000009974997209 */ /* 0x000fe20007800000 */
[----:B------:R-:W-:-:S03]  /*2090*/  FMUL R111, R66, UR11 ;  /* 0x0000000b426f7c20 */ /* 0x000fc60008400000 */
[----:B------:R-:W-:-:S04]  /*20a0*/  FMNMX R118, R118, R153, !PT ;  /* 0x0000009976767209 */ /* 0x000fc80007800000 */
[----:B------:R-:W-:Y:S01]  /*20b0*/  FMNMX R118, R105, R118, !PT ;  /* 0x0000007669767209 */ /* 0x000fe20007800000 */
[----:B------:R-:W-:-:S03]  /*20c0*/  FMUL R105, R67, UR11 ;  /* 0x0000000b43697c20 */ /* 0x000fc60008400000 */
[----:B------:R-:W-:Y:S01]  /*20d0*/  FMNMX R118, R111, R118, !PT ;  /* 0x000000766f767209 */ /* 0x000fe20007800000 */
[----:B------:R-:W-:-:S03]  /*20e0*/  FMUL R106, R70, UR11 ;  /* 0x0000000b466a7c20 */ /* 0x000fc60008400000 */
[----:B------:R-:W-:Y:S01]  /*20f0*/  FMNMX R107, R105, R118, !PT ;  /* 0x00000076696b7209 */ /* 0x000fe20007800000 */
[----:B------:R-:W-:-:S03]  /*2100*/  FMUL R105, R71, UR11 ;  /* 0x0000000b47697c20 */ /* 0x000fc60008400000 */
[----:B------:R-:W-:-:S04]  /*2110*/  FMNMX R106, R106, R107, !PT ;  /* 0x0000006b6a6a7209 */ /* 0x000fc80007800000 */
[----:B------:R-:W-:Y:S01]  /*2120*/  FMNMX R109, R105, R106, !PT ;  /* 0x0000006a696d7209 */ /* 0x000fe20007800000 */
[----:B------:R-:W-:Y:S01]  /*2130*/  FMUL R105, R56, UR11 ;  /* 0x0000000b38697c20 */ /* 0x000fe20008400000 */
[----:B------:R-:W-:Y:S01]  /*2140*/  FMUL R106, R57, UR11 ;  /* 0x0000000b396a7c20 */ /* 0x000fe20008400000 */
[----:B------:R-:W-:-:S04]  /*2150*/  FMUL R107, R60, UR11 ;  /* 0x0000000b3c6b7c20 */ /* 0x000fc80008400000 */
[----:B------:R-:W-:Y:S01]  /*2160*/  FMNMX R106, R105, R106, !PT ;  /* 0x0000006a696a7209 */ /* 0x000fe20007800000 */
[----:B------:R-:W-:-:S03]  /*2170*/  FMUL R105, R61, UR11 ;  /* 0x0000000b3d697c20 */ /* 0x000fc60008400000 */
[----:B------:R-:W-:Y:S01]  /*2180*/  FMNMX R116, R107, R106, !PT ;  /* 0x0000006a6b747209 */ /* 0x000fe20007800000 */
[----:B------:R-:W-:-:S03]  /*2190*/  FMUL R106, R64, UR11 ;  /* 0x0000000b406a7c20 */ /* 0x000fc60008400000 */
[----:B------:R-:W-:Y:S01]  /*21a0*/  FMNMX R105, R105, R116, !PT ;  /* 0x0000007469697209 */ /* 0x000fe20007800000 */
[----:B------:R-:W0:Y:S03]  /*21b0*/  SHFL.BFLY PT, R118, R109, 0x2, 0x1f ;  /* 0x0c401f006d767f89 */ /* 0x000e2600000e0000 */
[----:B------:R-:W-:Y:S01]  /*21c0*/  FMNMX R116, R106, R105, !PT ;  /* 0x000000696a747209 */ /* 0x000fe20007800000 */
[----:B------:R-:W-:Y:S01]  /*21d0*/  FMUL R105, R65, UR11 ;  /* 0x0000000b41697c20 */ /* 0x000fe20008400000 */
[----:B------:R-:W-:-:S04]  /*21e0*/  FMUL R106, R68, UR11 ;  /* 0x0000000b446a7c20 */ /* 0x000fc80008400000 */
[----:B------:R-:W-:Y:S01]  /*21f0*/  FMNMX R107, R105, R116, !PT ;  /* 0x00000074696b7209 */ /* 0x000fe20007800000 */
[----:B------:R-:W-:-:S03]  /*2200*/  FMUL R105, R69, UR11 ;  /* 0x0000000b45697c20 */ /* 0x000fc60008400000 */
[----:B------:R-:W-:-:S04]  /*2210*/  FMNMX R106, R106, R107, !PT ;  /* 0x0000006b6a6a7209 */ /* 0x000fc80007800000 */
[----:B------:R-:W-:-:S05]  /*2220*/  FMNMX R105, R105, R106, !PT ;  /* 0x0000006a69697209 */ /* 0x000fca0007800000 */
[----:B------:R-:W1:Y:S01]  /*2230*/  SHFL.BFLY PT, R116, R105, 0x2, 0x1f ;  /* 0x0c401f0069747f89 */ /* 0x000e6200000e0000 */
[----:B0-----:R-:W-:-:S05]  /*2240*/  FMNMX R118, R109, R118, !PT ;  /* 0x000000766d767209 */ /* 0x001fca0007800000 */
[----:B------:R-:W0:Y:S01]  /*2250*/  SHFL.BFLY PT, R109, R118, 0x1, 0x1f ;  /* 0x0c201f00766d7f89 */ /* 0x000e2200000e0000 */
[----:B-1----:R-:W-:-:S05]  /*2260*/  FMNMX R116, R105, R116, !PT ;  /* 0x0000007469747209 */ /* 0x002fca0007800000 */
[----:B------:R-:W1:Y:S01]  /*2270*/  SHFL.BFLY PT, R107, R116, 0x1, 0x1f ;  /* 0x0c201f00746b7f89 */ /* 0x000e6200000e0000 */
[----:B0-----:R-:W-:-:S04]  /*2280*/  FMNMX R106, R118, R109, !PT ;  /* 0x0000006d766a7209 */ /* 0x001fc80007800000 */
[----:B------:R-:W-:-:S05]  /*2290*/  FMNMX R106, R106, R143, !PT ;  /* 0x0000008f6a6a7209 */ /* 0x000fca0007800000 */
[----:B------:R-:W-:-:S04]  /*22a0*/  FFMA R66, R66, UR11, -R106 ;  /* 0x0000000b42427c23 */ /* 0x000fc8000800086a */
[----:B------:R-:W-:Y:S01]  /*22b0*/  FMUL R109, R66, 1.4426950216293334961 ;  /* 0x3fb8aa3b426d7820 */ /* 0x000fe20000400000 */
[--C-:B------:R-:W-:Y:S01]  /*22c0*/  FFMA R66, R67, UR11, -R106.reuse ;  /* 0x0000000b43427c23 */ /* 0x100fe2000800086a */
[----:B------:R-:W-:-:S03]  /*22d0*/  FFMA R105, R70, UR11, -R106 ;  /* 0x0000000b46697c23 */ /* 0x000fc6000800086a */
[----:B------:R-:W-:Y:S01]  /*22e0*/  FMUL R111, R66, 1.4426950216293334961 ;  /* 0x3fb8aa3b426f7820 */ /* 0x000fe20000400000 */
[----:B-1----:R-:W-:Y:S01]  /*22f0*/  FMNMX R66, R116, R107, !PT ;  /* 0x0000006b74427209 */ /* 0x002fe20007800000 */
[----:B------:R-:W-:Y:S01]  /*2300*/  FMUL R116, R105, 1.4426950216293334961 ;  /* 0x3fb8aa3b69747820 */ /* 0x000fe20000400000 */
[----:B------:R-:W-:Y:S02]  /*2310*/  FFMA R105, R71, UR11, -R106 ;  /* 0x0000000b47697c23 */ /* 0x000fe4000800086a */
[----:B------:R-:W-:Y:S02]  /*2320*/  FMNMX R66, R66, R141, !PT ;  /* 0x0000008d42427209 */ /* 0x000fe40007800000 */
[----:B------:R-:W-:-:S03]  /*2330*/  FMUL R120, R105, 1.4426950216293334961 ;  /* 0x3fb8aa3b69787820 */ /* 0x000fc60000400000 */
[----:B------:R-:W-:Y:S01]  /*2340*/  FFMA R105, R56, UR11, -R66 ;  /* 0x0000000b38697c23 */ /* 0x000fe20008000842 */
[--C-:B------:R-:W-:Y:S01]  /*2350*/  FFMA R58, R58, UR11, -R106.reuse ;  /* 0x0000000b3a3a7c23 */ /* 0x100fe2000800086a */
[----:B------:R-:W-:Y:S02]  /*2360*/  FFMA R59, R59, UR11, -R106 ;  /* 0x0000000b3b3b7c23 */ /* 0x000fe4000800086a */
[----:B------:R-:W-:Y:S01]  /*2370*/  FMUL R107, R105, 1.4426950216293334961 ;  /* 0x3fb8aa3b696b7820 */ /* 0x000fe20000400000 */
[----:B------:R-:W-:Y:S01]  /*2380*/  FFMA R105, R57, UR11, -R66 ;  /* 0x0000000b39697c23 */ /* 0x000fe20008000842 */
[----:B------:R0:W-:Y:S01]  /*2390*/  MUFU.EX2 R67, R109 ;  /* 0x0000006d00437308 */ /* 0x0001e20000000800 */
[----:B------:R-:W-:Y:S01]  /*23a0*/  FMUL R58, R58, 1.4426950216293334961 ;  /* 0x3fb8aa3b3a3a7820 */ /* 0x000fe20000400000 */
[----:B------:R-:W-:Y:S01]  /*23b0*/  FMUL R59, R59, 1.4426950216293334961 ;  /* 0x3fb8aa3b3b3b7820 */ /* 0x000fe20000400000 */
[--C-:B------:R-:W-:Y:S01]  /*23c0*/  FFMA R62, R62, UR11, -R106.reuse ;  /* 0x0000000b3e3e7c23 */ /* 0x100fe2000800086a */
[----:B------:R-:W-:Y:S01]  /*23d0*/  FFMA R63, R63, UR11, -R106 ;  /* 0x0000000b3f3f7c23 */ /* 0x000fe2000800086a */
[----:B0-----:R-:W-:Y:S01]  /*23e0*/  FMUL R109, R105, 1.4426950216293334961 ;  /* 0x3fb8aa3b696d7820 */ /* 0x001fe20000400000 */
[----:B------:R-:W-:Y:S01]  /*23f0*/  FFMA R105, R60, UR11, -R66 ;  /* 0x0000000b3c697c23 */ /* 0x000fe20008000842 */
[----:B------:R-:W-:Y:S01]  /*2400*/  FMUL R62, R62, 1.4426950216293334961 ;  /* 0x3fb8aa3b3e3e7820 */ /* 0x000fe20000400000 */
[----:B------:R0:W-:Y:S01]  /*2410*/  MUFU.EX2 R70, R111 ;  /* 0x0000006f00467308 */ /* 0x0001e20000000800 */
[----:B------:R-:W-:-:S07]  /*2420*/  FMUL R63, R63, 1.4426950216293334961 ;  /* 0x3fb8aa3b3f3f7820 */ /* 0x000fce0000400000 */
[----:B------:R-:W-:Y:S01]  /*2430*/  MUFU.EX2 R58, R58 ;  /* 0x0000003a003a7308 */ /* 0x000fe20000000800 */
[----:B0-----:R-:W-:Y:S01]  /*2440*/  FMUL R111, R105, 1.4426950216293334961 ;  /* 0x3fb8aa3b696f7820 */ /* 0x001fe20000400000 */
[----:B------:R-:W-:-:S06]  /*2450*/  FFMA R105, R61, UR11, -R66 ;  /* 0x0000000b3d697c23 */ /* 0x000fcc0008000842 */
[----:B------:R-:W0:Y:S01]  /*2460*/  MUFU.EX2 R59, R59 ;  /* 0x0000003b003b7308 */ /* 0x000e220000000800 */
[----:B------:R-:W-:Y:S01]  /*2470*/  FMUL R118, R105, 1.4426950216293334961 ;  /* 0x3fb8aa3b69767820 */ /* 0x000fe20000400000 */
[----:B------:R-:W-:-:S06]  /*2480*/  FFMA R105, R64, UR11, -R66 ;  /* 0x0000000b40697c23 */ /* 0x000fcc0008000842 */
[----:B------:R-:W1:Y:S01]  /*2490*/  MUFU.EX2 R62, R62 ;  /* 0x0000003e003e7308 */ /* 0x000e620000000800 */
[----:B------:R-:W-:-:S07]  /*24a0*/  FFMA R69, R69, UR11, -R66 ;  /* 0x0000000b45457c23 */ /* 0x000fce0008000842 */
[----:B------:R-:W-:Y:S08]  /*24b0*/  MUFU.EX2 R57, R107 ;  /* 0x0000006b00397308 */ /* 0x000ff00000000800 */
[----:B------:R-:W1:Y:S08]  /*24c0*/  MUFU.EX2 R60, R109 ;  /* 0x0000006d003c7308 */ /* 0x000e700000000800 */
[----:B------:R-:W1:Y:S08]  /*24d0*/  MUFU.EX2 R63, R63 ;  /* 0x0000003f003f7308 */ /* 0x000e700000000800 */
[----:B------:R0:W-:Y:S01]  /*24e0*/  MUFU.EX2 R56, R120 ;  /* 0x0000007800387308 */ /* 0x0001e20000000800 */
[----:B------:R-:W-:-:S07]  /*24f0*/  FMUL R69, R69, 1.4426950216293334961 ;  /* 0x3fb8aa3b45457820 */ /* 0x000fce0000400000 */
[----:B------:R-:W2:Y:S01]  /*2500*/  MUFU.EX2 R61, R111 ;  /* 0x0000006f003d7308 */ /* 0x000ea20000000800 */
[----:B0-----:R-:W-:Y:S01]  /*2510*/  FMUL R120, R105, 1.4426950216293334961 ;  /* 0x3fb8aa3b69787820 */ /* 0x001fe20000400000 */
[----:B------:R-:W-:Y:S01]  /*2520*/  FFMA R105, R65, UR11, -R66 ;  /* 0x0000000b41697c23 */ /* 0x000fe20008000842 */
[----:B------:R-:W-:-:S03]  /*2530*/  FADD R109, R58, R59 ;  /* 0x0000003b3a6d7221 */ /* 0x000fc60000000000 */
[----:B------:R-:W-:Y:S01]  /*2540*/  FMUL R107, R105, 1.4426950216293334961 ;  /* 0x3fb8aa3b696b7820 */ /* 0x000fe20000400000 */
[----:B------:R-:W-:Y:S01]  /*2550*/  FFMA R105, R68, UR11, -R66 ;  /* 0x0000000b44697c23 */ /* 0x000fe20008000842 */
[----:B------:R1:W0:Y:S03]  /*2560*/  MUFU.EX2 R64, R118 ;  /* 0x0000007600407308 */ /* 0x0002260000000800 */
[----:B------:R-:W-:Y:S01]  /*2570*/  FMUL R105, R105, 1.4426950216293334961 ;  /* 0x3fb8aa3b69697820 */ /* 0x000fe20000400000 */
[----:B------:R-:W-:-:S04]  /*2580*/  F2FP.SATFINITE.E4M3.F32.PACK_AB_MERGE_C R59, R59, R58, RZ ;  /* 0x0000003a3b3b723e */ /* 0x000fc800048070ff */
[----:B------:R-:W0:Y:S01]  /*2590*/  MUFU.EX2 R71, R116 ;  /* 0x0000007400477308 */ /* 0x000e220000000800 */
[----:B-1----:R-:W-:Y:S01]  /*25a0*/  FADD R118, R62, R109 ;  /* 0x0000006d3e767221 */ /* 0x002fe20000000000 */
[----:B------:R-:W-:Y:S01]  /*25b0*/  FADD R58, R57, R60 ;  /* 0x0000003c393a7221 */ /* 0x000fe20000000000 */
[----:B------:R-:W-:-:S05]  /*25c0*/  F2FP.SATFINITE.E4M3.F32.PACK_AB_MERGE_C R59, R60, R57, R59 ;  /* 0x000000393c3b723e */ /* 0x000fca000480703b */
[----:B------:R-:W-:Y:S01]  /*25d0*/  MUFU.EX2 R65, R120 ;  /* 0x0000007800417308 */ /* 0x000fe20000000800 */
[----:B------:R-:W-:Y:S01]  /*25e0*/  FADD R118, R63, R118 ;  /* 0x000000763f767221 */ /* 0x000fe20000000000 */
[----:B--2---:R-:W-:-:S06]  /*25f0*/  FADD R57, R61, R58 ;  /* 0x0000003a3d397221 */ /* 0x004fcc0000000000 */
[----:B------:R-:W1:Y:S01]  /*2600*/  MUFU.EX2 R68, R107 ;  /* 0x0000006b00447308 */ /* 0x000e620000000800 */
[----:B------:R-:W-:Y:S01]  /*2610*/  F2FP.SATFINITE.E4M3.F32.PACK_AB_MERGE_C R58, R70, R67, RZ ;  /* 0x00000043463a723e */ /* 0x000fe200048070ff */
[----:B------:R-:W-:Y:S06]  /*2620*/  STS.U8 [R82+UR12+0x1000], R145 ;  /* 0x0010009152007988 */ /* 0x000fec000800000c */
[----:B------:R-:W-:Y:S01]  /*2630*/  MUFU.EX2 R116, R105 ;  /* 0x0000006900747308 */ /* 0x000fe20000000800 */
[----:B---3--:R-:W-:Y:S01]  /*2640*/  STS.U8 [R82+UR12+0x1100], R147 ;  /* 0x0011009352007988 */ /* 0x008fe2000800000c */
[----:B------:R-:W-:-:S06]  /*2650*/  FADD R67, R67, R118 ;  /* 0x0000007643437221 */ /* 0x000fcc0000000000 */
[----:B------:R-:W2:Y:S01]  /*2660*/  MUFU.EX2 R69, R69 ;  /* 0x0000004500457308 */ /* 0x000ea20000000800 */
[----:B-----5:R-:W-:Y:S01]  /*2670*/  STS.U8 [R82+UR12+0x1200], R149 ;  /* 0x0012009552007988 */ /* 0x020fe2000800000c */
[----:B------:R-:W-:-:S03]  /*2680*/  F2FP.SATFINITE.E4M3.F32.PACK_AB_MERGE_C R62, R63, R62, RZ ;  /* 0x0000003e3f3e723e */ /* 0x000fc600048070ff */
[----:B----4-:R-:W-:Y:S04]  /*2690*/  STS.U8 [R82+UR12+0x1300], R151 ;  /* 0x0013009752007988 */ /* 0x010fe8000800000c */
[----:B------:R-:W-:Y:S04]  /*26a0*/  STS.U8 [R82+UR12+0x1400], R113 ;  /* 0x0014007152007988 */ /* 0x000fe8000800000c */
        /* <DEDUP_REMOVED lines=10> */
[----:B------:R-:W-:Y:S01]  /*2750*/  STS.U8 [R9+UR12+0x1780], R112 ;  /* 0x0017807009007988 */ /* 0x000fe2000800000c */
[----:B------:R-:W-:Y:S01]  /*2760*/  FADD R70, R70, R67 ;  /* 0x0000004346467221 */ /* 0x000fe20000000000 */
[----:B------:R3:W-:Y:S06]  /*2770*/  MEMBAR.ALL.CTA ;  /* 0x0000000000007992 */ /* 0x0007ec0000008000 */
[----:B---3--:R-:W3:Y:S01]  /*2780*/  FENCE.VIEW.ASYNC.S ;  /* 0x00000000000073c6 */ /* 0x008ee20000000000 */
[C---:B0-----:R-:W-:Y:S01]  /*2790*/  F2FP.SATFINITE.E4M3.F32.PACK_AB_MERGE_C R62, R64.reuse, R61, R62 ;  /* 0x0000003d403e723e */ /* 0x041fe2000480703e */
[----:B------:R-:W-:Y:S01]  /*27a0*/  FADD R64, R64, R57 ;  /* 0x0000003940407221 */ /* 0x000fe20000000000 */
[----:B------:R-:W-:Y:S01]  /*27b0*/  F2FP.SATFINITE.E4M3.F32.PACK_AB_MERGE_C R57, R56, R71, RZ ;  /* 0x000000473839723e */ /* 0x000fe200048070ff */
[----:B------:R-:W-:Y:S01]  /*27c0*/  FADD R71, R71, R70 ;  /* 0x0000004647477221 */ /* 0x000fe20000000000 */
[----:B-1----:R-:W-:Y:S01]  /*27d0*/  F2FP.SATFINITE.E4M3.F32.PACK_AB_MERGE_C R58, R68, R65, R58 ;  /* 0x00000041443a723e */ /* 0x002fe2000480703a */
[----:B------:R-:W-:Y:S01]  /*27e0*/  FADD R65, R65, R64 ;  /* 0x0000004041417221 */ /* 0x000fe20000000000 */
[----:B--2---:R-:W-:Y:S01]  /*27f0*/  F2FP.SATFINITE.E4M3.F32.PACK_AB_MERGE_C R57, R69, R116, R57 ;  /* 0x000000744539723e */ /* 0x004fe20004807039 */
[----:B------:R-:W-:Y:S01]  /*2800*/  FADD R71, R56, R71 ;  /* 0x0000004738477221 */ /* 0x000fe20000000000 */
[----:B------:R-:W-:Y:S01]  /*2810*/  SEL R60, R59, R62, !P0 ;  /* 0x0000003e3b3c7207 */ /* 0x000fe20004000000 */
[----:B------:R-:W-:Y:S01]  /*2820*/  FADD R56, -R106, R143 ;  /* 0x0000008f6a387221 */ /* 0x000fe20000000100 */
[----:B------:R-:W-:Y:S01]  /*2830*/  SEL R59, R62, R59, !P0 ;  /* 0x0000003b3e3b7207 */ /* 0x000fe20004000000 */
[----:B------:R-:W-:Y:S01]  /*2840*/  FADD R65, R68, R65 ;  /* 0x0000004144417221 */ /* 0x000fe20000000000 */
[----:B------:R-:W-:-:S02]  /*2850*/  LOP3.LUT R68, R83, 0x1, RZ, 0x3c, !PT ;  /* 0x0000000153447812 */ /* 0x000fc400078e3cff */
[----:B------:R-:W-:Y:S02]  /*2860*/  SEL R61, R57, R58, !P0 ;  /* 0x0000003a393d7207 */ /* 0x000fe40004000000 */
[----:B------:R-:W-:Y:S01]  /*2870*/  SEL R58, R58, R57, !P0 ;  /* 0x000000393a3a7207 */ /* 0x000fe20004000000 */
[----:B------:R-:W-:Y:S01]  /*2880*/  FMUL R57, R56, 1.4426950216293334961 ;  /* 0x3fb8aa3b38397820 */ /* 0x000fe20000400000 */
[----:B------:R-:W-:Y:S01]  /*2890*/  FADD R56, -R66, R141 ;  /* 0x0000008d42387221 */ /* 0x000fe20000000100 */
[----:B------:R-:W-:Y:S01]  /*28a0*/  FADD R116, R116, R65 ;  /* 0x0000004174747221 */ /* 0x000fe20000000000 */
[----:B---3--:R-:W-:Y:S04]  /*28b0*/  SHFL.IDX PT, R59, R59, R68, 0x1f ;  /* 0x00001f443b3b7589 */ /* 0x008fe800000e0000 */
[----:B------:R0:W1:Y:S04]  /*28c0*/  SHFL.IDX PT, R62, R60, R83, 0x1f ;  /* 0x00001f533c3e7589 */ /* 0x00006800000e0000 */
[----:B------:R2:W-:Y:S04]  /*28d0*/  SHFL.IDX PT, R65, R61, R68, 0x1f ;  /* 0x00001f443d417589 */ /* 0x0005e800000e0000 */
[----:B------:R-:W3:Y:S01]  /*28e0*/  SHFL.IDX PT, R64, R58, R83, 0x1f ;  /* 0x00001f533a407589 */ /* 0x000ee200000e0000 */
[----:B0-----:R-:W-:Y:S01]  /*28f0*/  FMUL R60, R56, 1.4426950216293334961 ;  /* 0x3fb8aa3b383c7820 */ /* 0x001fe20000400000 */
[----:B------:R0:W4:Y:S08]  /*2900*/  MUFU.EX2 R63, R57 ;  /* 0x00000039003f7308 */ /* 0x0001300000000800 */
[----:B--2---:R-:W2:Y:S01]  /*2910*/  MUFU.EX2 R61, R60 ;  /* 0x0000003c003d7308 */ /* 0x004ea20000000800 */
[----:B-1----:R-:W-:-:S02]  /*2920*/  PRMT R56, R62, R6, R59 ;  /* 0x000000063e387216 */ /* 0x002fc4000000003b */
[----:B0-----:R-:W-:Y:S01]  /*2930*/  PRMT R57, R62, R5, R59 ;  /* 0x000000053e397216 */ /* 0x001fe2000000003b */
[-C--:B----4-:R-:W-:Y:S01]  /*2940*/  FMUL R26, R26, R63.reuse ;  /* 0x0000003f1a1a7220 */ /* 0x090fe20000400000 */
[-C--:B------:R-:W-:Y:S01]  /*2950*/  FMUL R27, R27, R63.reuse ;  /* 0x0000003f1b1b7220 */ /* 0x080fe20000400000 */
        /* <DEDUP_REMOVED lines=12> */
[----:B------:R-:W-:Y:S01]  /*2a20*/  FMUL R54, R54, R63 ;  /* 0x0000003f36367220 */ /* 0x000fe20000400000 */
[-C--:B--2---:R-:W-:Y:S01]  /*2a30*/  FMUL R24, R24, R61.reuse ;  /* 0x0000003d18187220 */ /* 0x084fe20000400000 */
        /* <DEDUP_REMOVED lines=15> */
[----:B------:R-:W-:Y:S01]  /*2b30*/  FMUL R55, R55, R63 ;  /* 0x0000003f37377220 */ /* 0x000fe20000400000 */
[----:B---3--:R-:W-:-:S02]  /*2b40*/  PRMT R58, R64, R6, R65 ;  /* 0x00000006403a7216 */ /* 0x008fc40000000041 */
[----:B------:R-:W-:Y:S01]  /*2b50*/  PRMT R59, R64, R5, R65 ;  /* 0x00000005403b7216 */ /* 0x000fe20000000041 */
[----:B------:R-:W-:Y:S06]  /*2b60*/  BAR.SYNC.DEFER_BLOCKING 0x0 ;  /* 0x0000000000007b1d */ /* 0x000fec0000010000 */
[----:B------:R-:W-:Y:S01]  /*2b70*/  UMOV UR18, UR8 ;  /* 0x0000000800127c82 */ /* 0x000fe20008000000 */
[----:B------:R-:W-:Y:S01]  /*2b80*/  UMOV UR19, 0xc0000010 ;  /* 0xc000001000137882 */ /* 0x000fe20000000000 */
[----:B------:R-:W-:Y:S01]  /*2b90*/  FADD R116, R69, R116 ;  /* 0x0000007445747221 */ /* 0x000fe20000000000 */
[----:B------:R-:W-:-:S06]  /*2ba0*/  WARPGROUP.ARRIVE ;  /* 0x00000000000079c5 */ /* 0x000fcc0000000000 */
[----:B------:R-:W-:Y:S01]  /*2bb0*/  QGMMA.64x64x32.F32.E4M3.E4M3 R24, R56, gdesc[UR16], R24, gsb0 ;  /* 0x00e0001038187df3 */ /* 0x000fe20008000818 */
[----:B------:R-:W0:Y:S04]  /*2bc0*/  SHFL.BFLY PT, R65, R116, 0x2, 0x1f ;  /* 0x0c401f0074417f89 */ /* 0x000e2800000e0000 */
[----:B------:R-:W1:Y:S01]  /*2bd0*/  SHFL.BFLY PT, R60, R71, 0x2, 0x1f ;  /* 0x0c401f00473c7f89 */ /* 0x000e6200000e0000 */
[----:B------:R-:W-:Y:S01]  /*2be0*/  UIADD3 UR5, UR5, 0x20, URZ ;  /* 0x0000002005057890 */ /* 0x000fe2000fffe03f */
[----:B0-----:R-:W-:Y:S01]  /*2bf0*/  FADD R65, R116, R65 ;  /* 0x0000004174417221 */ /* 0x001fe20000000000 */
[----:B-1----:R-:W-:-:S04]  /*2c00*/  FADD R62, R71, R60 ;  /* 0x0000003c473e7221 */ /* 0x002fc80000000000 */
[----:B------:R-:W0:Y:S04]  /*2c10*/  SHFL.BFLY PT, R60, R65, 0x1, 0x1f ;  /* 0x0c201f00413c7f89 */ /* 0x000e2800000e0000 */
[----:B------:R-:W1:Y:S01]  /*2c20*/  SHFL.BFLY PT, R67, R62, 0x1, 0x1f ;  /* 0x0c201f003e437f89 */ /* 0x000e6200000e0000 */
[----:B------:R-:W-:Y:S01]  /*2c30*/  ISETP.LE.AND P1, PT, R3, UR5, PT ;  /* 0x0000000503007c0c */ /* 0x000fe2000bf23270 */
[----:B------:R-:W-:Y:S01]  /*2c40*/  ULEA UR4, UR15, UR4, 0x5 ;  /* 0x000000040f047291 */ /* 0x000fe2000f8e283f */
[----:B------:R-:W-:Y:S02]  /*2c50*/  IMAD R4, R103, 0x20, R4 ;  /* 0x0000002067047824 */ /* 0x000fe400078e0204 */
[----:B------:R-:W-:Y:S02]  /*2c60*/  IMAD.MOV.U32 R141, RZ, RZ, R66 ;  /* 0x000000ffff8d7224 */ /* 0x000fe400078e0042 */
[----:B------:R-:W-:-:S02]  /*2c70*/  IMAD.MOV.U32 R143, RZ, RZ, R106 ;  /* 0x000000ffff8f7224 */ /* 0x000fc400078e006a */
[----:B0-----:R-:W-:Y:S01]  /*2c80*/  FADD R60, R65, R60 ;  /* 0x0000003c413c7221 */ /* 0x001fe20000000000 */
[----:B-1----:R-:W-:-:S03]  /*2c90*/  FADD R64, R62, R67 ;  /* 0x000000433e407221 */ /* 0x002fc60000000000 */
[----:B------:R-:W-:Y:S01]  /*2ca0*/  FFMA R142, R61, R142, R60 ;  /* 0x0000008e3d8e7223 */ /* 0x000fe2000000003c */
[----:B------:R-:W-:Y:S02]  /*2cb0*/  IMAD.MOV.U32 R60, RZ, RZ, R66 ;  /* 0x000000ffff3c7224 */ /* 0x000fe400078e0042 */
[----:B------:R-:W-:Y:S01]  /*2cc0*/  FFMA R144, R63, R144, R64 ;  /* 0x000000903f907223 */ /* 0x000fe20000000040 */
[----:B------:R-:W-:Y:S02]  /*2cd0*/  WARPGROUP.DEPBAR.LE gsb0, 0x0 ;  /* 0x00008000000079c5 */ /* 0x000fe40000010000 */
[----:B------:R-:W-:Y:S05]  /*2ce0*/  @!P1 BRA `(.L_x_1) ;  /* 0xffffffe800c89947 */ /* 0x000fea000383ffff */
.L_x_0:
[----:B------:R-:W-:Y:S01]  /*2cf0*/  FMUL R4, R55, 0.25 ;  /* 0x3e80000037047820 */ /* 0x000fe20000400000 */
[----:B------:R-:W-:Y:S01]  /*2d00*/  FSETP.GT.AND P0, PT, |R144|, 8.50705917302346158658e+37, PT ;  /* 0x7e8000009000780b */ /* 0x000fe20003f04200 */
[----:B------:R-:W-:Y:S01]  /*2d10*/  FMUL R6, R51, 0.25 ;  /* 0x3e80000033067820 */ /* 0x000fe20000400000 */
[----:B------:R-:W-:Y:S01]  /*2d20*/  FMUL R3, R54, 0.25 ;  /* 0x3e80000036037820 */ /* 0x000fe20000400000 */
[----:B------:R-:W-:Y:S01]  /*2d30*/  FSETP.GT.AND P1, PT, |R142|, 8.50705917302346158658e+37, PT ;  /* 0x7e8000008e00780b */ /* 0x000fe20003f24200 */
[----:B------:R-:W-:Y:S01]  /*2d40*/  FMUL R8, R39, 0.25 ;  /* 0x3e80000027087820 */ /* 0x000fe20000400000 */
[----:B------:R-:W-:Y:S01]  /*2d50*/  FSEL R55, R4, R55, P0 ;  /* 0x0000003704377208 */ /* 0x000fe20000000000 */
        /* <DEDUP_REMOVED lines=25> */
[----:B------:R-:W-:Y:S01]  /*2ef0*/  FMUL R9, R144, 8388608 ;  /* 0x4b00000090097820 */ /* 0x000fe20000400000 */
[----:B------:R-:W-:Y:S01]  /*2f00*/  FMUL R7, R30, 0.25 ;  /* 0x3e8000001e077820 */ /* 0x000fe20000400000 */
[----:B------:R-:W-:Y:S01]  /*2f10*/  FSETP.GEU.AND P3, PT, R144, 1.175494350822287508e-38, PT ;  /* 0x008000009000780b */ /* 0x000fe20003f6e000 */
        /* <DEDUP_REMOVED lines=9> */
[----:B------:R-:W-:Y:S01]  /*2fb0*/  FSEL R9, R9, R144, !P3 ;  /* 0x0000009009097208 */ /* 0x000fe20005800000 */
[----:B-1----:R-:W-:Y:S01]  /*2fc0*/  FMUL R10, R142, 8388608 ;  /* 0x4b0000008e0a7820 */ /* 0x002fe20000400000 */
[----:B------:R-:W-:Y:S01]  /*2fd0*/  FSEL R67, R7, R30, P0 ;  /* 0x0000001e07437208 */ /* 0x000fe20000000000 */
[----:B------:R-:W-:Y:S01]  /*2fe0*/  FMUL R7, R40, 0.25 ;  /* 0x3e80000028077820 */ /* 0x000fe20000400000 */
[----:B------:R-:W-:Y:S01]  /*2ff0*/  FSEL R17, R5, R50, P0 ;  /* 0x0000003205117208 */ /* 0x000fe20000000000 */
[----:B------:R-:W-:Y:S01]  /*3000*/  FMUL R5, R42, 0.25 ;  /* 0x3e8000002a057820 */ /* 0x000fe20000400000 */
[----:B------:R-:W-:Y:S01]  /*3010*/  FSEL R33, R6, R33, P1 ;  /* 0x0000002106217208 */ /* 0x000fe20000800000 */
[----:B------:R-:W-:Y:S01]  /*3020*/  BAR.SYNC.DEFER_BLOCKING 0x0 ;  /* 0x0000000000007b1d */ /* 0x000fe20000010000 */
[C---:B------:R-:W-:Y:S01]  /*3030*/  FSETP.GEU.AND P4, PT, |R144|.reuse, 1.175494350822287508e-38, PT ;  /* 0x008000009000780b */ /* 0x040fe20003f8e200 */
[----:B------:R-:W-:Y:S01]  /*3040*/  @P0 FMUL R144, R144, 0.25 ;  /* 0x3e80000090900820 */ /* 0x000fe20000400000 */
[----:B------:R-:W-:-:S02]  /*3050*/  LOP3.LUT R6, R0, 0x7, RZ, 0xc0, !PT ;  /* 0x0000000700067812 */ /* 0x000fc400078ec0ff */
[----:B------:R-:W-:Y:S01]  /*3060*/  FSEL R25, R4, R25, P1 ;  /* 0x0000001904197208 */ /* 0x000fe20000800000 */
[----:B------:R-:W-:Y:S01]  /*3070*/  VIADD R4, R9, 0xc0cafb0d ;  /* 0xc0cafb0d09047836 */ /* 0x000fe20000000000 */
[----:B------:R-:W-:Y:S01]  /*3080*/  FSEL R71, R8, R27, P0 ;  /* 0x0000001b08477208 */ /* 0x000fe20000000000 */
[----:B------:R-:W-:Y:S01]  /*3090*/  FMUL R8, R29, 0.25 ;  /* 0x3e8000001d087820 */ /* 0x000fe20000400000 */
[----:B------:R-:W-:Y:S01]  /*30a0*/  FSEL R31, R3, R36, P1 ;  /* 0x00000024031f7208 */ /* 0x000fe20000800000 */
[----:B------:R-:W-:Y:S01]  /*30b0*/  FMUL R3, R28, 0.25 ;  /* 0x3e8000001c037820 */ /* 0x000fe20000400000 */
[----:B------:R-:W-:Y:S01]  /*30c0*/  FSEL R27, R7, R40, P1 ;  /* 0x00000028071b7208 */ /* 0x000fe20000800000 */
[----:B------:R-:W0:Y:S01]  /*30d0*/  LDC.64 R108, c[0x0][0x228] ;  /* 0x00008a00ff6c7b82 */ /* 0x000e220000000a00 */
[----:B------:R-:W-:Y:S01]  /*30e0*/  FSEL R57, R5, R42, P0 ;  /* 0x0000002a05397208 */ /* 0x000fe20000000000 */
[----:B------:R-:W-:Y:S01]  /*30f0*/  FMUL R5, R34, 0.25 ;  /* 0x3e80000022057820 */ /* 0x000fe20000400000 */
[----:B------:R-:W-:Y:S01]  /*3100*/  LEA R7, R6, UR12, 0x4 ;  /* 0x0000000c06077c11 */ /* 0x000fe2000f8e20ff */
[----:B------:R-:W-:Y:S01]  /*3110*/  @!P4 FMUL R144, R144, 16777216 ;  /* 0x4b8000009090c820 */ /* 0x000fe20000400000 */
[----:B------:R-:W-:Y:S01]  /*3120*/  LOP3.LUT R4, R4, 0xff800000, RZ, 0xc0, !PT ;  /* 0xff80000004047812 */ /* 0x000fe200078ec0ff */
[----:B------:R-:W-:Y:S01]  /*3130*/  @!P4 FMUL R55, R55, 16777216 ;  /* 0x4b8000003737c820 */ /* 0x000fe20000400000 */
[----:B------:R-:W-:Y:S01]  /*3140*/  FSEL R69, R3, R28, P1 ;  /* 0x0000001c03457208 */ /* 0x000fe20000800000 */
[----:B------:R-:W-:Y:S01]  /*3150*/  IMAD R3, R6, -0x8, R7 ;  /* 0xfffffff806037824 */ /* 0x000fe200078e0207 */
[----:B------:R-:W-:Y:S01]  /*3160*/  FSEL R61, R5, R34, P0 ;  /* 0x00000022053d7208 */ /* 0x000fe20000000000 */
[----:B------:R-:W-:Y:S01]  /*3170*/  FMUL R5, R26, 0.25 ;  /* 0x3e8000001a057820 */ /* 0x000fe20000400000 */
[----:B------:R-:W-:Y:S01]  /*3180*/  FSEL R11, RZ, -23, P3 ;  /* 0xc1b80000ff0b7808 */ /* 0x000fe20001800000 */
[----:B------:R-:W-:Y:S01]  /*3190*/  @!P4 FMUL R13, R13, 16777216 ;  /* 0x4b8000000d0dc820 */ /* 0x000fe20000400000 */
[----:B------:R-:W-:Y:S01]  /*31a0*/  I2FP.F32.S32 R6, R4 ;  /* 0x0000000400067245 */ /* 0x000fe20000201400 */
[----:B------:R-:W-:Y:S01]  /*31b0*/  @!P4 FMUL R51, R51, 16777216 ;  /* 0x4b8000003333c820 */ /* 0x000fe20000400000 */
[----:B------:R-:W-:Y:S01]  /*31c0*/  FSEL R29, R8, R29, P1 ;  /* 0x0000001d081d7208 */ /* 0x000fe20000800000 */
[----:B------:R-:W-:Y:S01]  /*31d0*/  IMAD.SHL.U32 R8, R0, 0x4, RZ ;  /* 0x0000000400087824 */ /* 0x000fe200078e00ff */
[----:B------:R-:W-:Y:S01]  /*31e0*/  FSEL R73, R5, R26, P0 ;  /* 0x0000001a05497208 */ /* 0x000fe20000000000 */
[----:B------:R-:W-:Y:S01]  /*31f0*/  FFMA.FTZ R11, R6, 1.1920928955078125e-07, R11 ;  /* 0x34000000060b7823 */ /* 0x000fe2000001000b */
[----:B------:R-:W-:Y:S01]  /*3200*/  FSETP.GEU.AND P0, PT, |R142|, 1.175494350822287508e-38, PT ;  /* 0x008000008e00780b */ /* 0x000fe20003f0e200 */
[----:B------:R-:W1:Y:S01]  /*3210*/  MUFU.RCP R6, R144 ;  /* 0x0000009000067308 */ /* 0x000e620000001000 */
[----:B------:R-:W-:Y:S01]  /*3220*/  LOP3.LUT R8, R8, 0xc0, RZ, 0xc0, !PT ;  /* 0x000000c008087812 */ /* 0x000fe200078ec0ff */
[----:B------:R-:W-:Y:S01]  /*3230*/  FMUL R5, R44, 0.25 ;  /* 0x3e8000002c057820 */ /* 0x000fe20000400000 */
[----:B------:R-:W-:Y:S01]  /*3240*/  FSETP.GEU.AND P2, PT, R142, 1.175494350822287508e-38, PT ;  /* 0x008000008e00780b */ /* 0x000fe20003f4e000 */
[----:B------:R-:W-:Y:S01]  /*3250*/  @!P4 FMUL R17, R17, 16777216 ;  /* 0x4b8000001111c820 */ /* 0x000fe20000400000 */
[----:B------:R-:W-:Y:S01]  /*3260*/  @!P4 FMUL R47, R47, 16777216 ;  /* 0x4b8000002f2fc820 */ /* 0x000fe20000400000 */
[----:B------:R-:W-:Y:S01]  /*3270*/  IMAD.IADD R14, R8, 0x1, R3 ;  /* 0x00000001080e7824 */ /* 0x000fe200078e0203 */
[----:B------:R-:W-:Y:S01]  /*3280*/  FSEL R10, R10, R142, !P2 ;  /* 0x0000008e0a0a7208 */ /* 0x000fe20005000000 */
[----:B------:R-:W-:Y:S01]  /*3290*/  @P1 FMUL R142, R142, 0.25 ;  /* 0x3e8000008e8e1820 */ /* 0x000fe20000400000 */
[----:B------:R-:W-:Y:S01]  /*32a0*/  LOP3.LUT R3, R0, 0x8, RZ, 0xc0, !PT ;  /* 0x0000000800037812 */ /* 0x000fe200078ec0ff */
[----:B------:R-:W-:Y:S01]  /*32b0*/  @!P4 FMUL R21, R21, 16777216 ;  /* 0x4b8000001515c820 */ /* 0x000fe20000400000 */
        /* <DEDUP_REMOVED lines=10> */
[----:B------:R-:W-:Y:S01]  /*3360*/  FSEL R23, R5, R44, P1 ;  /* 0x0000002c05177208 */ /* 0x000fe20000800000 */
[----:B------:R-:W-:Y:S01]  /*3370*/  @!P0 FMUL R142, R142, 16777216 ;  /* 0x4b8000008e8e8820 */ /* 0x000fe20000400000 */
[----:B------:R-:W-:Y:S01]  /*3380*/  FMUL R5, R32, 0.25 ;  /* 0x3e80000020057820 */ /* 0x000fe20000400000 */
[C---:B------:R-:W-:Y:S01]  /*3390*/  IMAD R77, R3.reuse, 0x80, R7 ;  /* 0x00000080034d7824 */ /* 0x040fe200078e0207 */
[----:B------:R-:W-:Y:S01]  /*33a0*/  LEA.HI R3, R3, R14, RZ, 0x1f ;  /* 0x0000000e03037211 */ /* 0x000fe200078ff8ff */
[C---:B-1----:R-:W-:Y:S01]  /*33b0*/  FMUL R55, R6.reuse, R55 ;  /* 0x0000003706377220 */ /* 0x042fe20000400000 */
[C---:B------:R-:W-:Y:S01]  /*33c0*/  FMUL R14, R6.reuse, R13 ;  /* 0x0000000d060e7220 */ /* 0x040fe20000400000 */
        /* <DEDUP_REMOVED lines=13> */
[----:B------:R-:W-:Y:S01]  /*34a0*/  FMUL R40, R6, R73 ;  /* 0x0000004906287220 */ /* 0x000fe20000400000 */
[----:B------:R-:W-:Y:S01]  /*34b0*/  FSEL R63, R5, R32, P1 ;  /* 0x00000020053f7208 */ /* 0x000fe20000800000 */
[----:B------:R-:W1:Y:S01]  /*34c0*/  MUFU.RCP R6, R142 ;  /* 0x0000008e00067308 */ /* 0x000e620000001000 */
[----:B------:R-:W-:Y:S01]  /*34d0*/  FMUL R5, R24, 0.25 ;  /* 0x3e80000018057820 */ /* 0x000fe20000400000 */
[----:B------:R-:W-:Y:S01]  /*34e0*/  @!P0 FMUL R53, R53, 16777216 ;  /* 0x4b80000035358820 */ /* 0x000fe20000400000 */
[----:B------:R-:W-:Y:S01]  /*34f0*/  @!P0 FMUL R15, R15, 16777216 ;  /* 0x4b8000000f0f8820 */ /* 0x000fe20000400000 */
[----:B------:R-:W-:Y:S01]  /*3500*/  @!P0 FMUL R49, R49, 16777216 ;  /* 0x4b80000031318820 */ /* 0x000fe20000400000 */
[----:B------:R-:W-:Y:S01]  /*3510*/  @!P0 FMUL R19, R19, 16777216 ;  /* 0x4b80000013138820 */ /* 0x000fe20000400000 */
[----:B------:R-:W-:Y:S01]  /*3520*/  FSEL R75, R5, R24, P1 ;  /* 0x00000018054b7208 */ /* 0x000fe20000800000 */
        /* <DEDUP_REMOVED lines=11> */
[----:B------:R-:W2:Y:S01]  /*35e0*/  LDC R13, c[0x0][0x278] ;  /* 0x00009e00ff0d7b82 */ /* 0x000ea20000000800 */
[----:B------:R-:W-:Y:S01]  /*35f0*/  @!P0 FMUL R63, R63, 16777216 ;  /* 0x4b8000003f3f8820 */ /* 0x000fe20000400000 */
[----:B------:R-:W-:-:S02]  /*3600*/  VIADD R5, R10, 0xc0cafb0d ;  /* 0xc0cafb0d0a057836 */ /* 0x000fc40000000000 */
        /* <DEDUP_REMOVED lines=16> */
[----:B------:R-:W-:Y:S01]  /*3710*/  LOP3.LUT R5, R5, 0xff800000, RZ, 0xc0, !PT ;  /* 0xff80000005057812 */ /* 0x000fe200078ec0ff */
[----:B------:R-:W-:Y:S01]  /*3720*/  IMAD.IADD R4, R9, 0x1, -R4 ;  /* 0x0000000109047824 */ /* 0x000fe200078e0a04 */
[----:B------:R-:W-:Y:S01]  /*3730*/  F2FP.SATFINITE.E4M3.F32.PACK_AB_MERGE_C R25, R25, R42, RZ ;  /* 0x0000002a1919723e */ /* 0x000fe200048070ff */
[----:B------:R-:W-:Y:S01]  /*3740*/  IMAD.SHL.U32 R8, R0, 0x8, RZ ;  /* 0x0000000800087824 */ /* 0x000fe200078e00ff */
[----:B------:R-:W-:Y:S01]  /*3750*/  F2FP.SATFINITE.E4M3.F32.PACK_AB_MERGE_C R29, R29, R38, RZ ;  /* 0x000000261d1d723e */ /* 0x000fe200048070ff */
[----:B------:R-:W-:Y:S01]  /*3760*/  ULDC.64 UR4, c[0x0][0x270] ;  /* 0x00009c0000047ab9 */ /* 0x000fe20000000a00 */
[----:B------:R-:W-:Y:S01]  /*3770*/  F2FP.SATFINITE.E4M3.F32.PACK_AB_MERGE_C R6, R33, R6, RZ ;  /* 0x000000062106723e */ /* 0x000fe200048070ff */
[----:B------:R-:W-:Y:S01]  /*3780*/  UIMAD UR4, UR13, UR4, URZ ;  /* 0x000000040d0472a4 */ /* 0x000fe2000f8e023f */
[----:B------:R-:W-:-:S02]  /*3790*/  F2FP.SATFINITE.E4M3.F32.PACK_AB_MERGE_C R40, R71, R40, RZ ;  /* 0x000000284728723e */ /* 0x000fc400048070ff */
[----:B------:R-:W-:Y:S02]  /*37a0*/  F2FP.SATFINITE.E4M3.F32.PACK_AB_MERGE_C R36, R65, R36, RZ ;  /* 0x000000244124723e */ /* 0x000fe400048070ff */
[----:B------:R-:W-:Y:S02]  /*37b0*/  F2FP.SATFINITE.E4M3.F32.PACK_AB_MERGE_C R34, R35, R34, RZ ;  /* 0x000000222322723e */ /* 0x000fe400048070ff */
[----:B------:R-:W-:Y:S02]  /*37c0*/  FSEL R12, RZ, -23, P2 ;  /* 0xc1b80000ff0c7808 */ /* 0x000fe40001000000 */
[----:B------:R-:W-:Y:S01]  /*37d0*/  I2FP.F32.S32 R7, R5 ;  /* 0x0000000500077245 */ /* 0x000fe20000201400 */
[----:B------:R-:W-:Y:S01]  /*37e0*/  IMAD.IADD R5, R10, 0x1, -R5 ;  /* 0x000000010a057824 */ /* 0x000fe200078e0a05 */
[----:B------:R-:W-:Y:S02]  /*37f0*/  F2FP.SATFINITE.E4M3.F32.PACK_AB_MERGE_C R39, R39, R30, RZ ;  /* 0x0000001e2727723e */ /* 0x000fe400048070ff */
[----:B------:R-:W-:Y:S01]  /*3800*/  F2FP.SATFINITE.E4M3.F32.PACK_AB_MERGE_C R37, R37, R32, RZ ;  /* 0x000000202525723e */ /* 0x000fe200048070ff */
[----:B------:R-:W-:Y:S01]  /*3810*/  FFMA.FTZ R12, R7, 1.1920928955078125e-07, R12 ;  /* 0x34000000070c7823 */ /* 0x000fe2000001000c */
[----:B------:R-:W-:-:S02]  /*3820*/  LOP3.LUT R25, R25, 0xffff, RZ, 0xc0, !PT ;  /* 0x0000ffff19197812 */ /* 0x000fc400078ec0ff */
[----:B------:R-:W-:Y:S02]  /*3830*/  LOP3.LUT R17, R6, 0xffff, RZ, 0xc0, !PT ;  /* 0x0000ffff06117812 */ /* 0x000fe400078ec0ff */
[----:B------:R-:W-:Y:S02]  /*3840*/  LOP3.LUT R30, R29, 0xffff, RZ, 0xc0, !PT ;  /* 0x0000ffff1d1e7812 */ /* 0x000fe400078ec0ff */
[----:B------:R-:W-:Y:S02]  /*3850*/  SHF.R.U32.HI R32, RZ, 0x6, R0 ;  /* 0x00000006ff207819 */ /* 0x000fe40000011600 */
[----:B------:R-:W-:Y:S02]  /*3860*/  LOP3.LUT R40, R40, 0xffff, RZ, 0xc0, !PT ;  /* 0x0000ffff28287812 */ /* 0x000fe400078ec0ff */
[----:B------:R-:W-:Y:S02]  /*3870*/  LOP3.LUT R23, R34, 0xffff, RZ, 0xc0, !PT ;  /* 0x0000ffff22177812 */ /* 0x000fe400078ec0ff */
[----:B------:R-:W-:-:S02]  /*3880*/  LOP3.LUT R21, R36, 0xffff, RZ, 0xc0, !PT ;  /* 0x0000ffff24157812 */ /* 0x000fc400078ec0ff */
[----:B------:R-:W-:Y:S02]  /*3890*/  F2FP.SATFINITE.E4M3.F32.PACK_AB_MERGE_C R28, R41, R28, RZ ;  /* 0x0000001c291c723e */ /* 0x000fe400048070ff */
[----:B------:R-:W-:Y:S02]  /*38a0*/  F2FP.SATFINITE.E4M3.F32.PACK_AB_MERGE_C R24, R45, R24, RZ ;  /* 0x000000182d18723e */ /* 0x000fe400048070ff */
[----:B------:R-:W-:Y:S02]  /*38b0*/  F2FP.SATFINITE.E4M3.F32.PACK_AB_MERGE_C R20, R49, R20, RZ ;  /* 0x000000143114723e */ /* 0x000fe400048070ff */
[----:B------:R-:W-:Y:S02]  /*38c0*/  F2FP.SATFINITE.E4M3.F32.PACK_AB_MERGE_C R51, R51, R18, RZ ;  /* 0x000000123333723e */ /* 0x000fe400048070ff */
[----:B------:R-:W-:Y:S02]  /*38d0*/  PRMT R7, R17, 0x3340, R0 ;  /* 0x0000334011077816 */ /* 0x000fe40000000000 */
[----:B------:R-:W-:-:S02]  /*38e0*/  PRMT R6, R25, 0x3340, R30 ;  /* 0x0000334019067816 */ /* 0x000fc4000000001e */
[----:B------:R-:W-:Y:S02]  /*38f0*/  SGXT.U32 R32, R32, 0x1 ;  /* 0x000000012020781a */ /* 0x000fe40000000000 */
[----:B------:R-:W-:Y:S02]  /*3900*/  PRMT R18, R23, 0x3340, R0 ;  /* 0x0000334017127816 */ /* 0x000fe40000000000 */
[----:B------:R-:W-:Y:S02]  /*3910*/  PRMT R15, R40, 0x3340, R21 ;  /* 0x00003340280f7816 */ /* 0x000fe40000000015 */
[----:B------:R-:W-:Y:S02]  /*3920*/  F2FP.SATFINITE.E4M3.F32.PACK_AB_MERGE_C R26, R43, R26, RZ ;  /* 0x0000001a2b1a723e */ /* 0x000fe400048070ff */
[----:B------:R-:W-:Y:S02]  /*3930*/  F2FP.SATFINITE.E4M3.F32.PACK_AB_MERGE_C R22, R47, R22, RZ ;  /* 0x000000162f16723e */ /* 0x000fe400048070ff */
[----:B------:R-:W-:-:S02]  /*3940*/  PRMT R44, R6, 0x5410, R7 ;  /* 0x00005410062c7816 */ /* 0x000fc40000000007 */
[----:B------:R-:W-:Y:S02]  /*3950*/  LOP3.LUT R28, R28, 0xffff, RZ, 0xc0, !PT ;  /* 0x0000ffff1c1c7812 */ /* 0x000fe400078ec0ff */
[----:B------:R-:W-:Y:S02]  /*3960*/  LOP3.LUT R29, R24, 0xffff, RZ, 0xc0, !PT ;  /* 0x0000ffff181d7812 */ /* 0x000fe400078ec0ff */
[----:B------:R-:W-:Y:S02]  /*3970*/  LOP3.LUT R31, R20, 0xffff, RZ, 0xc0, !PT ;  /* 0x0000ffff141f7812 */ /* 0x000fe400078ec0ff */
[----:B------:R-:W-:Y:S01]  /*3980*/  PRMT R48, R15, 0x5410, R18 ;  /* 0x000054100f307816 */ /* 0x000fe20000000012 */
[----:B--2---:R-:W-:Y:S01]  /*3990*/  IMAD R18, R32, R13, RZ ;  /* 0x0000000d20127224 */ /* 0x004fe200078e02ff */
[----:B------:R-:W-:Y:S02]  /*39a0*/  SHF.R.U32.HI R6, RZ, 0x8, R25 ;  /* 0x00000008ff067819 */ /* 0x000fe40000011619 */
[----:B------:R-:W-:Y:S01]  /*39b0*/  SHF.R.U32.HI R7, RZ, 0x8, R30 ;  /* 0x00000008ff077819 */ /* 0x000fe2000001161e */
[----:B------:R-:W-:Y:S01]  /*39c0*/  IMAD R24, R13, 0x2, R18 ;  /* 0x000000020d187824 */ /* 0x000fe200078e0212 */
[----:B------:R-:W-:-:S02]  /*39d0*/  F2FP.SATFINITE.E4M3.F32.PACK_AB_MERGE_C R55, R55, R14, RZ ;  /* 0x0000000e3737723e */ /* 0x000fc400048070ff */
[----:B------:R-:W-:Y:S02]  /*39e0*/  F2FP.SATFINITE.E4M3.F32.PACK_AB_MERGE_C R53, R53, R16, RZ ;  /* 0x000000103535723e */ /* 0x000fe400048070ff */
[----:B------:R-:W-:Y:S01]  /*39f0*/  LOP3.LUT R27, R26, 0xffff, RZ, 0xc0, !PT ;  /* 0x0000ffff1a1b7812 */ /* 0x000fe200078ec0ff */
[----:B------:R-:W-:Y:S01]  /*3a00*/  IMAD R26, R13, 0x2, R24 ;  /* 0x000000020d1a7824 */ /* 0x000fe200078e0218 */
[----:B------:R-:W-:Y:S02]  /*3a10*/  LOP3.LUT R32, R22, 0xffff, RZ, 0xc0, !PT ;  /* 0x0000ffff16207812 */ /* 0x000fe400078ec0ff */
[----:B------:R-:W-:Y:S02]  /*3a20*/  LOP3.LUT R51, R51, 0xffff, RZ, 0xc0, !PT ;  /* 0x0000ffff33337812 */ /* 0x000fe400078ec0ff */
[----:B------:R-:W-:Y:S02]  /*3a30*/  SHF.R.U32.HI R14, RZ, 0x8, R17 ;  /* 0x00000008ff0e7819 */ /* 0x000fe40000011611 */
[----:B------:R-:W-:-:S02]  /*3a40*/  PRMT R17, R31, 0x3340, R0 ;  /* 0x000033401f117816 */ /* 0x000fc40000000000 */
[----:B------:R-:W-:Y:S02]  /*3a50*/  PRMT R16, R28, 0x3340, R29 ;  /* 0x000033401c107816 */ /* 0x000fe4000000001d */
[----:B------:R-:W-:Y:S02]  /*3a60*/  LOP3.LUT R7, R7, 0xffff, RZ, 0xc0, !PT ;  /* 0x0000ffff07077812 */ /* 0x000fe400078ec0ff */
[----:B------:R-:W-:Y:S02]  /*3a70*/  LOP3.LUT R6, R6, 0xffff, RZ, 0xc0, !PT ;  /* 0x0000ffff06067812 */ /* 0x000fe400078ec0ff */
[----:B------:R-:W-:Y:S02]  /*3a80*/  PRMT R20, R51, 0x3340, R0 ;  /* 0x0000334033147816 */ /* 0x000fe40000000000 */
[----:B------:R-:W-:Y:S02]  /*3a90*/  PRMT R19, R27, 0x3340, R32 ;  /* 0x000033401b137816 */ /* 0x000fe40000000020 */
[----:B------:R-:W-:-:S02]  /*3aa0*/  LOP3.LUT R15, R14, 0xffff, RZ, 0xc0, !PT ;  /* 0x0000ffff0e0f7812 */ /* 0x000fc400078ec0ff */
[----:B------:R-:W-:Y:S02]  /*3ab0*/  PRMT R58, R16, 0x5410, R17 ;  /* 0x00005410103a7816 */ /* 0x000fe40000000011 */
[----:B------:R-:W-:Y:S02]  /*3ac0*/  PRMT R17, R6, 0x3340, R7 ;  /* 0x0000334006117816 */ /* 0x000fe40000000007 */
[----:B------:R-:W-:Y:S02]  /*3ad0*/  SHF.R.U32.HI R6, RZ, 0x8, R40 ;  /* 0x00000008ff067819 */ /* 0x000fe40000011628 */
[----:B------:R-:W-:Y:S02]  /*3ae0*/  SHF.R.U32.HI R7, RZ, 0x8, R21 ;  /* 0x00000008ff077819 */ /* 0x000fe40000011615 */
[----:B------:R-:W-:Y:S02]  /*3af0*/  PRMT R64, R19, 0x5410, R20 ;  /* 0x0000541013407816 */ /* 0x000fe40000000014 */
[----:B------:R-:W-:-:S02]  /*3b00*/  PRMT R20, R15, 0x3340, R0 ;  /* 0x000033400f147816 */ /* 0x000fc40000000000 */
[----:B------:R-:W-:Y:S02]  /*3b10*/  SHF.R.U32.HI R14, RZ, 0x8, R23 ;  /* 0x00000008ff0e7819 */ /* 0x000fe40000011617 */
[----:B------:R-:W-:Y:S01]  /*3b20*/  SHF.R.U32.HI R15, RZ, 0x8, R28 ;  /* 0x00000008ff0f7819 */ /* 0x000fe2000001161c */
[----:B------:R-:W-:Y:S01]  /*3b30*/  IMAD R28, R13, 0x2, R26 ;  /* 0x000000020d1c7824 */ /* 0x000fe200078e021a */
[----:B------:R-:W-:Y:S02]  /*3b40*/  LOP3.LUT R7, R7, 0xffff, RZ, 0xc0, !PT ;  /* 0x0000ffff07077812 */ /* 0x000fe400078ec0ff */
[----:B------:R-:W-:Y:S01]  /*3b50*/  LOP3.LUT R6, R6, 0xffff, RZ, 0xc0, !PT ;  /* 0x0000ffff06067812 */ /* 0x000fe200078ec0ff */
[----:B------:R-:W-:Y:S01]  /*3b60*/  IMAD R30, R13, 0x2, R28 ;  /* 0x000000020d1e7824 */ /* 0x000fe200078e021c */
[----:B------:R-:W-:Y:S02]  /*3b70*/  LOP3.LUT R19, R14, 0xffff, RZ, 0xc0, !PT ;  /* 0x0000ffff0e137812 */ /* 0x000fe400078ec0ff */
[----:B------:R-:W-:-:S02]  /*3b80*/  LOP3.LUT R21, R15, 0xffff, RZ, 0xc0, !PT ;  /* 0x0000ffff0f157812 */ /* 0x000fc400078ec0ff */
[----:B------:R-:W-:Y:S02]  /*3b90*/  PRMT R15, R6, 0x3340, R7 ;  /* 0x00003340060f7816 */ /* 0x000fe40000000007 */
[----:B------:R-:W-:Y:S02]  /*3ba0*/  SHF.R.U32.HI R14, RZ, 0x8, R31 ;  /* 0x00000008ff0e7819 */ /* 0x000fe4000001161f */
[----:B------:R-:W-:Y:S01]  /*3bb0*/  SHF.R.U32.HI R7, RZ, 0x8, R32 ;  /* 0x00000008ff077819 */ /* 0x000fe20000011620 */
[----:B------:R-:W-:Y:S01]  /*3bc0*/  IMAD R32, R13, 0x2, R30 ;  /* 0x000000020d207824 */ /* 0x000fe200078e021e */
[----:B------:R-:W-:Y:S02]  /*3bd0*/  SHF.R.U32.HI R6, RZ, 0x8, R27 ;  /* 0x00000008ff067819 */ /* 0x000fe4000001161b */
[----:B------:R-:W-:Y:S01]  /*3be0*/  PRMT R22, R19, 0x3340, R0 ;  /* 0x0000334013167816 */ /* 0x000fe20000000000 */
[----:B------:R-:W-:Y:S01]  /*3bf0*/  IMAD R36, R13, 0x2, R32 ;  /* 0x000000020d247824 */ /* 0x000fe200078e0220 */
[----:B------:R-:W-:-:S02]  /*3c00*/  LOP3.LUT R19, R14, 0xffff, RZ, 0xc0, !PT ;  /* 0x0000ffff0e137812 */ /* 0x000fc400078ec0ff */
[----:B------:R-:W-:Y:S01]  /*3c10*/  LOP3.LUT R7, R7, 0xffff, RZ, 0xc0, !PT ;  /* 0x0000ffff07077812 */ /* 0x000fe200078ec0ff */
[C---:B------:R-:W-:Y:S01]  /*3c20*/  IMAD R34, R13.reuse, 0x4, R36 ;  /* 0x000000040d227824 */ /* 0x040fe200078e0224 */
[----:B------:R-:W-:Y:S02]  /*3c30*/  LOP3.LUT R14, R6, 0xffff, RZ, 0xc0, !PT ;  /* 0x0000ffff060e7812 */ /* 0x000fe400078ec0ff */
[----:B------:R-:W-:Y:S01]  /*3c40*/  SHF.R.U32.HI R6, RZ, 0x8, R51 ;  /* 0x00000008ff067819 */ /* 0x000fe20000011633 */
[----:B------:R-:W-:Y:S01]  /*3c50*/  IMAD R38, R13, 0x2, R34 ;  /* 0x000000020d267824 */ /* 0x000fe200078e0222 */
[----:B------:R-:W-:Y:S02]  /*3c60*/  PRMT R54, R19, 0x3340, R0 ;  /* 0x0000334013367816 */ /* 0x000fe40000000000 */
[----:B------:R-:W-:Y:S01]  /*3c70*/  SHF.R.U32.HI R16, RZ, 0x8, R29 ;  /* 0x00000008ff107819 */ /* 0x000fe2000001161d */
[----:B------:R-:W-:Y:S01]  /*3c80*/  IMAD R40, R13, 0x2, R38 ;  /* 0x000000020d287824 */ /* 0x000fe200078e0226 */
[----:B------:R-:W-:Y:S01]  /*3c90*/  PRMT R19, R14, 0x3340, R7 ;  /* 0x000033400e137816 */ /* 0x000fe20000000007 */
[----:B------:R-:W-:Y:S01]  /*3ca0*/  FADD R14, R5, -1 ;  /* 0xbf800000050e7421 */ /* 0x000fe20000000000 */
[----:B------:R-:W-:Y:S01]  /*3cb0*/  LOP3.LUT R7, R6, 0xffff, RZ, 0xc0, !PT ;  /* 0x0000ffff06077812 */ /* 0x000fe200078ec0ff */
[----:B------:R-:W-:Y:S01]  /*3cc0*/  IMAD R42, R13, 0x2, R40 ;  /* 0x000000020d2a7824 */ /* 0x000fe200078e0228 */
[----:B------:R-:W-:-:S02]  /*3cd0*/  LOP3.LUT R16, R16, 0xffff, RZ, 0xc0, !PT ;  /* 0x0000ffff10107812 */ /* 0x000fc400078ec0ff */
[----:B------:R-:W-:Y:S01]  /*3ce0*/  PRMT R56, R7, 0x3340, R0 ;  /* 0x0000334007387816 */ /* 0x000fe20000000000 */
[----:B------:R-:W-:Y:S01]  /*3cf0*/  IMAD.MOV.U32 R7, RZ, RZ, 0x3dc6b27f ;  /* 0x3dc6b27fff077424 */ /* 0x000fe200078e00ff */
[----:B------:R-:W-:Y:S01]  /*3d00*/  PRMT R21, R21, 0x3340, R16 ;  /* 0x0000334015157816 */ /* 0x000fe20000000010 */
[----:B------:R-:W-:Y:S01]  /*3d10*/  FADD R16, R4, -1 ;  /* 0xbf80000004107421 */ /* 0x000fe20000000000 */
[----:B------:R-:W-:Y:S01]  /*3d20*/  PRMT R22, R15, 0x5410, R22 ;  /* 0x000054100f167816 */ /* 0x000fe20000000016 */
[-C--:B------:R-:W-:Y:S01]  /*3d30*/  FFMA.FTZ R5, R14, R7.reuse, -0.16845393180847167969 ;  /* 0xbe2c7f300e057423 */ /* 0x080fe20000010007 */
[----:B------:R-:W-:Y:S01]  /*3d40*/  LOP3.LUT R8, R8, 0x380, RZ, 0xc0, !PT ;  /* 0x0000038008087812 */ /* 0x000fe200078ec0ff */
[----:B------:R-:W-:Y:S01]  /*3d50*/  FFMA.FTZ R7, R16, R7, -0.16845393180847167969 ;  /* 0xbe2c7f3010077423 */ /* 0x000fe20000010007 */
[----:B------:R-:W-:Y:S01]  /*3d60*/  PRMT R20, R17, 0x5410, R20 ;  /* 0x0000541011147816 */ /* 0x000fe20000000014 */
[----:B------:R-:W-:Y:S01]  /*3d70*/  FFMA.FTZ R5, R14, R5, 0.1716887056827545166 ;  /* 0x3e2fcf2a0e057423 */ /* 0x000fe20000010005 */
[----:B------:R-:W-:Y:S01]  /*3d80*/  LOP3.LUT R37, R37, 0xffff, RZ, 0xc0, !PT ;  /* 0x0000ffff25257812 */ /* 0x000fe200078ec0ff */
[----:B------:R-:W-:Y:S01]  /*3d90*/  FFMA.FTZ R15, R16, R7, 0.1716887056827545166 ;  /* 0x3e2fcf2a100f7423 */ /* 0x000fe20000010007 */
[----:B------:R-:W-:Y:S01]  /*3da0*/  LOP3.LUT R39, R39, 0xffff, RZ, 0xc0, !PT ;  /* 0x0000ffff27277812 */ /* 0x000fe200078ec0ff */
[----:B------:R-:W-:Y:S01]  /*3db0*/  FFMA.FTZ R7, R14, R5, -0.17900948226451873779 ;  /* 0xbe374e430e077423 */ /* 0x000fe20000010005 */
[----:B------:R-:W-:-:S02]  /*3dc0*/  IMAD.IADD R8, R8, 0x1, R77 ;  /* 0x0000000108087824 */ /* 0x000fc400078e024d */
[----:B------:R-:W-:Y:S01]  /*3dd0*/  FFMA.FTZ R15, R16, R15, -0.17900948226451873779 ;  /* 0xbe374e43100f7423 */ /* 0x000fe2000001000f */
[--C-:B------:R-:W-:Y:S01]  /*3de0*/  PRMT R4, R44, 0x4210, R37.reuse ;  /* 0x000042102c047816 */ /* 0x100fe20000000025 */
[----:B------:R-:W-:Y:S01]  /*3df0*/  FFMA.FTZ R7, R14, R7, 0.20512372255325317383 ;  /* 0x3e520bf40e077423 */ /* 0x000fe20000010007 */
[----:B------:R-:W-:Y:S01]  /*3e00*/  PRMT R5, R20, 0x5210, R37 ;  /* 0x0000521014057816 */ /* 0x000fe20000000025 */
[----:B------:R-:W-:Y:S01]  /*3e10*/  FFMA.FTZ R15, R16, R15, 0.20512372255325317383 ;  /* 0x3e520bf4100f7423 */ /* 0x000fe2000001000f */
[--C-:B------:R-:W-:Y:S01]  /*3e20*/  PRMT R6, R48, 0x4210, R39.reuse ;  /* 0x0000421030067816 */ /* 0x100fe20000000027 */
[----:B------:R-:W-:Y:S01]  /*3e30*/  FFMA.FTZ R7, R14, R7, -0.24046532809734344482 ;  /* 0xbe763c8b0e077423 */ /* 0x000fe20000010007 */
[----:B------:R-:W-:Y:S01]  /*3e40*/  LEA R82, R82, UR12, 0x4 ;  /* 0x0000000c52527c11 */ /* 0x000fe2000f8e20ff */
[----:B------:R-:W-:Y:S01]  /*3e50*/  FFMA.FTZ R17, R16, R15, -0.24046532809734344482 ;  /* 0xbe763c8b10117423 */ /* 0x000fe2000001000f */
[C---:B------:R-:W-:Y:S02]  /*3e60*/  IMAD R44, R13.reuse, 0x2, R42 ;  /* 0x000000020d2c7824 */ /* 0x040fe400078e022a */
[----:B------:R-:W-:Y:S01]  /*3e70*/  FFMA.FTZ R15, R14, R7, 0.28857114911079406738 ;  /* 0x3e93bf990e0f7423 */ /* 0x000fe20000010007 */
[----:B------:R-:W-:Y:S01]  /*3e80*/  PRMT R7, R22, 0x5210, R39 ;  /* 0x0000521016077816 */ /* 0x000fe20000000027 */
[----:B------:R-:W-:Y:S01]  /*3e90*/  FFMA.FTZ R17, R16, R17, 0.28857114911079406738 ;  /* 0x3e93bf9910117423 */ /* 0x000fe20000010011 */
[----:B------:R-:W-:-:S02]  /*3ea0*/  IMAD R46, R13, 0x2, R44 ;  /* 0x000000020d2e7824 */ /* 0x000fc400078e022c */
[----:B------:R-:W-:Y:S01]  /*3eb0*/  FFMA.FTZ R15, R14, R15, -0.36067417263984680176 ;  /* 0xbeb8aa490e0f7423 */ /* 0x000fe2000001000f */
[----:B------:R-:W-:Y:S01]  /*3ec0*/  ISETP.GE.U32.AND P1, PT, R10, 0x7f800000, PT ;  /* 0x7f8000000a00780c */ /* 0x000fe20003f26070 */
[----:B------:R-:W-:Y:S01]  /*3ed0*/  STSM.16.M88.4 [R8], R4 ;  /* 0x0000000408007844 */ /* 0x000fe20000000200 */
[----:B------:R-:W-:Y:S01]  /*3ee0*/  FFMA.FTZ R17, R16, R17, -0.36067417263984680176 ;  /* 0xbeb8aa4910117423 */ /* 0x000fe20000010011 */
[----:B------:R-:W-:Y:S01]  /*3ef0*/  FFMA.FTZ R15, R14, R15, 0.48089820146560668945 ;  /* 0x3ef6384a0e0f7423 */ /* 0x000fe2000001000f */
[C---:B------:R-:W-:Y:S01]  /*3f00*/  IMAD R48, R13.reuse, 0x2, R46 ;  /* 0x000000020d307824 */ /* 0x040fe200078e022e */
[----:B------:R-:W-:Y:S01]  /*3f10*/  BAR.SYNC.DEFER_BLOCKING 0x0 ;  /* 0x0000000000007b1d */ /* 0x000fe20000010000 */
[----:B------:R-:W-:Y:S01]  /*3f20*/  FFMA.FTZ R17, R16, R17, 0.48089820146560668945 ;  /* 0x3ef6384a10117423 */ /* 0x000fe20000010011 */
[----:B------:R-:W-:Y:S01]  /*3f30*/  FFMA.FTZ R15, R14, R15, -0.72134751081466674805 ;  /* 0xbf38aa3b0e0f7423 */ /* 0x000fe2000001000f */
[----:B------:R-:W-:Y:S01]  /*3f40*/  IMAD R50, R13, 0x4, R48 ;  /* 0x000000040d327824 */ /* 0x000fe200078e0230 */
[----:B------:R-:W-:Y:S01]  /*3f50*/  ISETP.GE.U32.AND P2, PT, R9, 0x7f800000, PT ;  /* 0x7f8000000900780c */ /* 0x000fe20003f46070 */
[----:B------:R-:W-:Y:S01]  /*3f60*/  FFMA.FTZ R17, R16, R17, -0.72134751081466674805 ;  /* 0xbf38aa3b10117423 */ /* 0x000fe20000010011 */
[----:B------:R-:W-:Y:S01]  /*3f70*/  FMUL R15, R14, R15 ;  /* 0x0000000f0e0f7220 */ /* 0x000fe20000400000 */
[----:B------:R-:W-:Y:S01]  /*3f80*/  IMAD R52, R13, 0x2, R50 ;  /* 0x000000020d347824 */ /* 0x000fe200078e0232 */
[----:B------:R-:W-:Y:S01]  /*3f90*/  PRMT R22, R21, 0x5410, R54 ;  /* 0x0000541015167816 */ /* 0x000fe20000000036 */
[----:B------:R-:W-:Y:S01]  /*3fa0*/  FMUL R17, R16, R17 ;  /* 0x0000001110117220 */ /* 0x000fe20000400000 */
[----:B------:R-:W-:Y:S01]  /*3fb0*/  FMUL R15, R14, R15 ;  /* 0x0000000f0e0f7220 */ /* 0x000fe20000400000 */
[----:B------:R-:W-:Y:S01]  /*3fc0*/  IMAD R54, R13, 0x2, R52 ;  /* 0x000000020d367824 */ /* 0x000fe200078e0234 */
[----:B------:R-:W-:Y:S01]  /*3fd0*/  LOP3.LUT R53, R53, 0xffff, RZ, 0xc0, !PT ;  /* 0x0000ffff35357812 */ /* 0x000fe200078ec0ff */
[----:B------:R-:W-:Y:S01]  /*3fe0*/  FMUL R17, R16, R17 ;  /* 0x0000001110117220 */ /* 0x000fe20000400000 */
[----:B------:R-:W-:Y:S01]  /*3ff0*/  FFMA.FTZ R15, R14, 1.4426950216293334961, R15 ;  /* 0x3fb8aa3b0e0f7823 */ /* 0x000fe2000001000f */
[----:B------:R-:W-:Y:S01]  /*4000*/  PRMT R14, R19, 0x5410, R56 ;  /* 0x00005410130e7816 */ /* 0x000fe20000000038 */
[----:B------:R-:W-:-:S02]  /*4010*/  IMAD R56, R13, 0x2, R54 ;  /* 0x000000020d387824 */ /* 0x000fc400078e0236 */
[----:B------:R-:W-:Y:S01]  /*4020*/  FFMA.FTZ R16, R16, 1.4426950216293334961, R17 ;  /* 0x3fb8aa3b10107823 */ /* 0x000fe20000010011 */
[----:B------:R-:W-:Y:S01]  /*4030*/  FADD R61, R12, R15 ;  /* 0x0000000f0c3d7221 */ /* 0x000fe20000000000 */
[----:B------:R-:W-:Y:S01]  /*4040*/  @P2 IMAD.MOV.U32 R12, RZ, RZ, 0x7f800000 ;  /* 0x7f800000ff0c2424 */ /* 0x000fe200078e00ff */
[----:B------:R-:W-:Y:S01]  /*4050*/  LOP3.LUT R55, R55, 0xffff, RZ, 0xc0, !PT ;  /* 0x0000ffff37377812 */ /* 0x000fe200078ec0ff */
[----:B------:R-:W-:Y:S01]  /*4060*/  FADD R68, R11, R16 ;  /* 0x000000100b447221 */ /* 0x000fe20000000000 */
[----:B------:R-:W-:Y:S02]  /*4070*/  @P1 IMAD.MOV.U32 R11, RZ, RZ, 0x7f800000 ;  /* 0x7f800000ff0b1424 */ /* 0x000fe400078e00ff */
[----:B------:R-:W-:Y:S01]  /*4080*/  @P2 FFMA.FTZ R68, R9, R12, +INF ;  /* 0x7f80000009442423 */ /* 0x000fe2000001000c */
[----:B------:R-:W1:Y:S01]  /*4090*/  LDS.128 R4, [R82] ;  /* 0x0000000052047984 */ /* 0x000e620000000c00 */
[----:B------:R-:W-:Y:S02]  /*40a0*/  IMAD R62, R13, 0x2, R56 ;  /* 0x000000020d3e7824 */ /* 0x000fe400078e0238 */
[----:B------:R-:W-:Y:S01]  /*40b0*/  @P1 FFMA.FTZ R61, R10, R11, +INF ;  /* 0x7f8000000a3d1423 */ /* 0x000fe2000001000b */
[----:B------:R-:W-:Y:S01]  /*40c0*/  FSETP.NEU.AND P1, PT, R9, RZ, PT ;  /* 0x000000ff0900720b */ /* 0x000fe20003f2d000 */
[----:B------:R-:W-:Y:S01]  /*40d0*/  IMAD R9, R2, UR5, RZ ;  /* 0x0000000502097c24 */ /* 0x000fe2000f8e02ff */
[----:B------:R-:W-:Y:S01]  /*40e0*/  PRMT R21, R22, 0x5210, R53 ;  /* 0x0000521016157816 */ /* 0x000fe20000000035 */
[----:B------:R-:W-:Y:S01]  /*40f0*/  IMAD R66, R13, 0x2, R62 ;  /* 0x000000020d427824 */ /* 0x000fe200078e023e */
[----:B------:R-:W-:Y:S01]  /*4100*/  USHF.R.S32.HI UR5, URZ, 0x1f, UR4 ;  /* 0x0000001f3f057899 */ /* 0x000fe20008011404 */
[----:B------:R-:W-:-:S02]  /*4110*/  FSETP.NEU.AND P0, PT, R10, RZ, PT ;  /* 0x000000ff0a00720b */ /* 0x000fc40003f0d000 */
[--C-:B------:R-:W-:Y:S01]  /*4120*/  PRMT R22, R64, 0x4210, R55.reuse ;  /* 0x0000421040167816 */ /* 0x100fe20000000037 */
[----:B------:R-:W-:Y:S01]  /*4130*/  IMAD R70, R13, 0x2, R66 ;  /* 0x000000020d467824 */ /* 0x000fe200078e0242 */
[----:B------:R-:W-:Y:S02]  /*4140*/  PRMT R23, R14, 0x5210, R55 ;  /* 0x000052100e177816 */ /* 0x000fe40000000037 */
[----:B0-----:R-:W-:Y:S01]  /*4150*/  IADD3 R55, P2, P3, R9, UR4, R108 ;  /* 0x0000000409377c10 */ /* 0x001fe2000fb5e06c */
[C---:B------:R-:W-:Y:S01]  /*4160*/  IMAD R76, R13.reuse, 0x4, R70 ;  /* 0x000000040d4c7824 */ /* 0x040fe200078e0246 */
[----:B------:R-:W-:Y:S01]  /*4170*/  SHF.R.S32.HI R10, RZ, 0x1f, R9 ;  /* 0x0000001fff0a7819 */ /* 0x000fe20000011409 */
[----:B------:R-:W-:Y:S01]  /*4180*/  ULDC UR4, c[0x0][0x27c] ;  /* 0x00009f0000047ab9 */ /* 0x000fe20000000800 */
[----:B------:R-:W-:Y:S01]  /*4190*/  PRMT R20, R58, 0x4210, R53 ;  /* 0x000042103a147816 */ /* 0x000fe20000000035 */
[----:B------:R-:W-:Y:S01]  /*41a0*/  BAR.SYNC.DEFER_BLOCKING 0x0 ;  /* 0x0000000000007b1d */ /* 0x000fe20000010000 */
[----:B------:R-:W-:Y:S01]  /*41b0*/  IADD3.X R109, R10, UR5, R109, P2, P3 ;  /* 0x000000050a6d7c10 */ /* 0x000fe200097e646d */
[C---:B------:R-:W-:Y:S01]  /*41c0*/  IMAD R78, R13.reuse, 0x2, R76 ;  /* 0x000000020d4e7824 */ /* 0x040fe200078e024c */
[----:B------:R-:W-:Y:S01]  /*41d0*/  LEA.HI R10, R0, 0x3e, RZ, 0x1a ;  /* 0x0000003e000a7811 */ /* 0x000fe200078fd0ff */
[----:B------:R-:W-:Y:S01]  /*41e0*/  UIMAD UR4, UR13, UR4, URZ ;  /* 0x000000040d0472a4 */ /* 0x000fe2000f8e023f */
[-C--:B------:R-:W-:Y:S01]  /*41f0*/  IADD3 R14, P6, R28, R55.reuse, RZ ;  /* 0x000000371c0e7210 */ /* 0x080fe20007fde0ff */
[C---:B------:R-:W-:Y:S01]  /*4200*/  IMAD R80, R13.reuse, 0x2, R78 ;  /* 0x000000020d507824 */ /* 0x040fe200078e024e */
[----:B------:R-:W-:Y:S01]  /*4210*/  IADD3 R12, P3, R26, R55, RZ ;  /* 0x000000371a0c7210 */ /* 0x000fe20007f7e0ff */
[----:B------:R-:W-:Y:S01]  /*4220*/  IMAD R69, R10, R13, RZ ;  /* 0x0000000d0a457224 */ /* 0x000fe200078e02ff */
[----:B------:R-:W-:Y:S01]  /*4230*/  IADD3 R10, P4, R24, R55, RZ ;  /* 0x00000037180a7210 */ /* 0x000fe20007f9e0ff */
[C---:B------:R-:W-:Y:S01]  /*4240*/  IMAD R84, R13.reuse, 0x2, R80 ;  /* 0x000000020d547824 */ /* 0x040fe200078e0250 */
[-C--:B------:R-:W-:Y:S01]  /*4250*/  LEA.HI.X.SX32 R15, R28, R109.reuse, 0x1, P6 ;  /* 0x0000006d1c0f7211 */ /* 0x080fe200030f0eff */
[----:B------:R-:W-:Y:S01]  /*4260*/  USHF.L.U32 UR6, UR4, 0x2, URZ ;  /* 0x0000000204067899 */ /* 0x000fe2000800063f */
[----:B------:R-:W-:Y:S01]  /*4270*/  LEA.HI.X.SX32 R11, R24, R109, 0x1, P4 ;  /* 0x0000006d180b7211 */ /* 0x000fe200020f0eff */
[C---:B------:R-:W-:Y:S01]  /*4280*/  IMAD R86, R13.reuse, 0x2, R84 ;  /* 0x000000020d567824 */ /* 0x040fe200078e0254 */
[-C--:B------:R-:W-:Y:S01]  /*4290*/  IADD3 R24, P6, R34, R55.reuse, RZ ;  /* 0x0000003722187210 */ /* 0x080fe20007fde0ff */
[----:B------:R-:W-:Y:S01]  /*42a0*/  UIMAD.WIDE UR4, UR4, 0x4, URZ ;  /* 0x00000004040478a5 */ /* 0x000fe2000f8e023f */
[----:B------:R-:W-:Y:S01]  /*42b0*/  IADD3 R16, P5, R30, R55, RZ ;  /* 0x000000371e107210 */ /* 0x000fe20007fbe0ff */
[----:B------:R-:W-:Y:S01]  /*42c0*/  IMAD R88, R13, 0x2, R86 ;  /* 0x000000020d587824 */ /* 0x000fe200078e0256 */
[----:B------:R-:W-:-:S02]  /*42d0*/  LEA.HI.X.SX32 R25, R34, R109, 0x1, P6 ;  /* 0x0000006d22197211 */ /* 0x000fc400030f0eff */
[C---:B-1----:R-:W-:Y:S01]  /*42e0*/  PRMT R79, R6.reuse, 0x7773, RZ ;  /* 0x00007773064f7816 */ /* 0x042fe200000000ff */
[----:B------:R-:W-:Y:S01]  /*42f0*/  IMAD R57, R13, 0x2, R88 ;  /* 0x000000020d397824 */ /* 0x000fe200078e0258 */
[C---:B------:R-:W-:Y:S01]  /*4300*/  PRMT R87, R6.reuse, 0x7772, RZ ;  /* 0x0000777206577816 */ /* 0x040fe200000000ff */
[----:B------:R0:W-:Y:S01]  /*4310*/  STSM.16.M88.4 [R8], R20 ;  /* 0x0000001408007844 */ /* 0x0001e20000000200 */
[C---:B------:R-:W-:Y:S02]  /*4320*/  PRMT R95, R6.reuse, 0x7771, RZ ;  /* 0x00007771065f7816 */ /* 0x040fe400000000ff */
[----:B------:R-:W-:Y:S02]  /*4330*/  PRMT R103, R6, 0x7770, RZ ;  /* 0x0000777006677816 */ /* 0x000fe400000000ff */
[----:B------:R-:W-:Y:S02]  /*4340*/  LEA.HI R6, R0, 0x1e, RZ, 0x1a ;  /* 0x0000001e00067811 */ /* 0x000fe400078fd0ff */
[----:B------:R-:W-:-:S02]  /*4350*/  PRMT R81, R5, 0x7773, RZ ;  /* 0x0000777305517816 */ /* 0x000fc400000000ff */
[C---:B------:R-:W-:Y:S02]  /*4360*/  PRMT R89, R5.reuse, 0x7772, RZ ;  /* 0x0000777205597816 */ /* 0x040fe400000000ff */
[C---:B------:R-:W-:Y:S02]  /*4370*/  PRMT R97, R5.reuse, 0x7771, RZ ;  /* 0x0000777105617816 */ /* 0x040fe400000000ff */
[----:B------:R-:W-:Y:S01]  /*4380*/  PRMT R105, R5, 0x7770, RZ ;  /* 0x0000777005697816 */ /* 0x000fe200000000ff */
[----:B------:R-:W-:Y:S01]  /*4390*/  IMAD R5, R6, R13, RZ ;  /* 0x0000000d06057224 */ /* 0x000fe200078e02ff */
[----:B------:R-:W-:Y:S02]  /*43a0*/  PRMT R83, R4, 0x7773, RZ ;  /* 0x0000777304537816 */ /* 0x000fe400000000ff */
[----:B0-----:R-:W-:Y:S02]  /*43b0*/  LEA.HI R8, R0, 0x2e, RZ, 0x1a ;  /* 0x0000002e00087811 */ /* 0x001fe400078fd0ff */
[----:B------:R-:W-:-:S02]  /*43c0*/  PRMT R91, R4, 0x7772, RZ ;  /* 0x00007772045b7816 */ /* 0x000fc400000000ff */
[----:B------:R-:W-:Y:S01]  /*43d0*/  PRMT R99, R4, 0x7771, RZ ;  /* 0x0000777104637816 */ /* 0x000fe200000000ff */
[----:B------:R-:W-:Y:S01]  /*43e0*/  IMAD R6, R8, R13, RZ ;  /* 0x0000000d08067224 */ /* 0x000fe200078e02ff */
[----:B------:R-:W-:Y:S02]  /*43f0*/  IADD3 R8, P2, R18, R55, RZ ;  /* 0x0000003712087210 */ /* 0x000fe40007f5e0ff */
[----:B------:R-:W-:Y:S02]  /*4400*/  PRMT R107, R4, 0x7770, RZ ;  /* 0x00007770046b7816 */ /* 0x000fe400000000ff */
[----:B------:R-:W-:Y:S01]  /*4410*/  LEA.HI.X.SX32 R9, R18, R109, 0x1, P2 ;  /* 0x0000006d12097211 */ /* 0x000fe200010f0eff */
[----:B------:R-:W-:Y:S01]  /*4420*/  BAR.SYNC.DEFER_BLOCKING 0x0 ;  /* 0x0000000000007b1d */ /* 0x000fe20000010000 */
[----:B------:R-:W-:Y:S02]  /*4430*/  LEA.HI R4, R0, 0xe, RZ, 0x1a ;  /* 0x0000000e00047811 */ /* 0x000fe400078fd0ff */
[----:B------:R-:W-:-:S02]  /*4440*/  IADD3 R18, P2, R32, R55, RZ ;  /* 0x0000003720127210 */ /* 0x000fc40007f5e0ff */
[----:B------:R-:W-:Y:S01]  /*4450*/  IADD3 R20, P4, R36, R55, RZ ;  /* 0x0000003724147210 */ /* 0x000fe20007f9e0ff */
[----:B------:R-:W-:Y:S01]  /*4460*/  IMAD R4, R4, R13, RZ ;  /* 0x0000000d04047224 */ /* 0x000fe200078e02ff */
[----:B------:R-:W-:Y:S02]  /*4470*/  IADD3 R64, P6, R46, R55, RZ ;  /* 0x000000372e407210 */ /* 0x000fe40007fde0ff */
[-C--:B------:R-:W-:Y:S02]  /*4480*/  LEA.HI.X.SX32 R19, R32, R109.reuse, 0x1, P2 ;  /* 0x0000006d20137211 */ /* 0x080fe400010f0eff */
[-C--:B------:R-:W-:Y:S02]  /*4490*/  LEA.HI.X.SX32 R21, R36, R109.reuse, 0x1, P4 ;  /* 0x0000006d24157211 */ /* 0x080fe400020f0eff */
[----:B------:R-:W-:Y:S02]  /*44a0*/  LEA.HI.X.SX32 R65, R46, R109, 0x1, P6 ;  /* 0x0000006d2e417211 */ /* 0x000fe400030f0eff */
[----:B------:R-:W-:-:S02]  /*44b0*/  IADD3 R28, P2, R40, R55, RZ ;  /* 0x00000037281c7210 */ /* 0x000fc40007f5e0ff */
[----:B------:R-:W-:Y:S02]  /*44c0*/  IADD3 R36, P6, R54, R55, RZ ;  /* 0x0000003736247210 */ /* 0x000fe40007fde0ff */
[-C--:B------:R-:W-:Y:S02]  /*44d0*/  LEA.HI.X.SX32 R13, R26, R109.reuse, 0x1, P3 ;  /* 0x0000006d1a0d7211 */ /* 0x080fe400018f0eff */
[-C--:B------:R-:W-:Y:S02]  /*44e0*/  LEA.HI.X.SX32 R29, R40, R109.reuse, 0x1, P2 ;  /* 0x0000006d281d7211 */ /* 0x080fe400010f0eff */
[----:B------:R-:W-:Y:S01]  /*44f0*/  LEA.HI.X.SX32 R37, R54, R109, 0x1, P6 ;  /* 0x0000006d36257211 */ /* 0x000fe200030f0eff */
[----:B------:R-:W-:Y:S01]  /*4500*/  STG.E.U8 desc[UR16][R8.64], R107 ;  /* 0x0000006b08007986 */ /* 0x000fe2000c101110 */
[-C--:B------:R-:W-:Y:S02]  /*4510*/  IADD3 R22, P3, R4, R55.reuse, RZ ;  /* 0x0000003704167210 */ /* 0x080fe40007f7e0ff */
[-C--:B------:R-:W-:Y:S01]  /*4520*/  IADD3 R74, P2, R5, R55.reuse, RZ ;  /* 0x00000037054a7210 */ /* 0x080fe20007f5e0ff */
[----:B------:R-:W-:Y:S01]  /*4530*/  STG.E.U8 desc[UR16][R10.64], R105 ;  /* 0x000000690a007986 */ /* 0x000fe2000c101110 */
[----:B------:R-:W-:-:S02]  /*4540*/  IADD3 R46, P6, R6, R55, RZ ;  /* 0x00000037062e7210 */ /* 0x000fc40007fde0ff */
[C---:B------:R-:W-:Y:S01]  /*4550*/  PRMT R77, R7.reuse, 0x7773, RZ ;  /* 0x00007773074d7816 */ /* 0x040fe200000000ff */
[----:B------:R-:W-:Y:S01]  /*4560*/  STG.E.U8 desc[UR16][R12.64], R103 ;  /* 0x000000670c007986 */ /* 0x000fe2000c101110 */
[C---:B------:R-:W-:Y:S02]  /*4570*/  PRMT R85, R7.reuse, 0x7772, RZ ;  /* 0x0000777207557816 */ /* 0x040fe400000000ff */
[C---:B------:R-:W-:Y:S02]  /*4580*/  PRMT R93, R7.reuse, 0x7771, RZ ;  /* 0x00007771075d7816 */ /* 0x040fe400000000ff */
[----:B------:R-:W-:Y:S02]  /*4590*/  PRMT R101, R7, 0x7770, RZ ;  /* 0x0000777007657816 */ /* 0x000fe400000000ff */
[-C--:B------:R-:W-:Y:S02]  /*45a0*/  LEA.HI.X.SX32 R23, R4, R109.reuse, 0x1, P3 ;  /* 0x0000006d04177211 */ /* 0x080fe400018f0eff */
[-C--:B------:R-:W-:Y:S01]  /*45b0*/  LEA.HI.X.SX32 R75, R5, R109.reuse, 0x1, P2 ;  /* 0x0000006d054b7211 */ /* 0x080fe200010f0eff */
[----:B------:R-:W-:Y:S01]  /*45c0*/  STG.E.U8 desc[UR16][R14.64], R101 ;  /* 0x000000650e007986 */ /* 0x000fe2000c101110 */
[----:B------:R-:W-:-:S02]  /*45d0*/  LEA.HI.X.SX32 R47, R6, R109, 0x1, P6 ;  /* 0x0000006d062f7211 */ /* 0x000fc400030f0eff */
[----:B------:R-:W-:Y:S01]  /*45e0*/  LEA.HI.X.SX32 R17, R30, R109, 0x1, P5 ;  /* 0x0000006d1e117211 */ /* 0x000fe200028f0eff */
[----:B------:R-:W0:Y:S01]  /*45f0*/  LDS.128 R4, [R82] ;  /* 0x0000000052047984 */ /* 0x000e220000000c00 */
[-C--:B------:R-:W-:Y:S02]  /*4600*/  IADD3 R30, P4, R42, R55.reuse, RZ ;  /* 0x000000372a1e7210 */ /* 0x080fe40007f9e0ff */
[----:B------:R-:W-:Y:S01]  /*4610*/  IADD3 R58, P3, R44, R55, RZ ;  /* 0x000000372c3a7210 */ /* 0x000fe20007f7e0ff */
[----:B------:R-:W-:Y:S01]  /*4620*/  STG.E.U8 desc[UR16][R16.64], R99 ;  /* 0x0000006310007986 */ /* 0x000fe2000c101110 */
[----:B------:R-:W-:Y:S02]  /*4630*/  LEA.HI.X.SX32 R31, R42, R109, 0x1, P4 ;  /* 0x0000006d2a1f7211 */ /* 0x000fe400020f0eff */
[-C--:B------:R-:W-:Y:S01]  /*4640*/  IADD3 R26, P5, R38, R55.reuse, RZ ;  /* 0x00000037261a7210 */ /* 0x080fe20007fbe0ff */
[----:B------:R-:W-:Y:S01]  /*4650*/  STG.E.U8 desc[UR16][R18.64], R97 ;  /* 0x0000006112007986 */ /* 0x000fe2000c101110 */
[----:B------:R-:W-:-:S02]  /*4660*/  IADD3 R32, P4, R50, R55, RZ ;  /* 0x0000003732207210 */ /* 0x000fc40007f9e0ff */
[-C--:B------:R-:W-:Y:S01]  /*4670*/  LEA.HI.X.SX32 R59, R44, R109.reuse, 0x1, P3 ;  /* 0x0000006d2c3b7211 */ /* 0x080fe200018f0eff */
[----:B------:R-:W-:Y:S01]  /*4680*/  STG.E.U8 desc[UR16][R20.64], R95 ;  /* 0x0000005f14007986 */ /* 0x000fe2000c101110 */
[----:B------:R-:W-:Y:S02]  /*4690*/  LEA.HI.X.SX32 R27, R38, R109, 0x1, P5 ;  /* 0x0000006d261b7211 */ /* 0x000fe400028f0eff */
[-C--:B------:R-:W-:Y:S01]  /*46a0*/  IADD3 R34, P3, R52, R55.reuse, RZ ;  /* 0x0000003734227210 */ /* 0x080fe20007f7e0ff */
[----:B------:R-:W-:Y:S01]  /*46b0*/  STG.E.U8 desc[UR16][R22.64], R93 ;  /* 0x0000005d16007986 */ /* 0x000fe2000c101110 */
[----:B------:R-:W-:Y:S02]  /*46c0*/  IADD3 R40, P2, R62, R55, RZ ;  /* 0x000000373e287210 */ /* 0x000fe40007f5e0ff */
[----:B------:R-:W-:Y:S01]  /*46d0*/  LEA.HI.X.SX32 R33, R50, R109, 0x1, P4 ;  /* 0x0000006d32217211 */ /* 0x000fe200020f0eff */
[----:B------:R0:W-:Y:S01]  /*46e0*/  STG.E.U8 desc[UR16][R24.64], R91 ;  /* 0x0000005b18007986 */ /* 0x0001e2000c101110 */
[----:B------:R-:W-:-:S02]  /*46f0*/  IADD3 R72, P5, R48, R55, RZ ;  /* 0x0000003730487210 */ /* 0x000fc40007fbe0ff */
[----:B------:R-:W-:Y:S01]  /*4700*/  IADD3 R42, P4, R66, R55, RZ ;  /* 0x00000037422a7210 */ /* 0x000fe20007f9e0ff */
[----:B------:R-:W-:Y:S01]  /*4710*/  STG.E.U8 desc[UR16][R26.64], R89 ;  /* 0x000000591a007986 */ /* 0x000fe2000c101110 */
[-C--:B------:R-:W-:Y:S02]  /*4720*/  LEA.HI.X.SX32 R35, R52, R109.reuse, 0x1, P3 ;  /* 0x0000006d34237211 */ /* 0x080fe400018f0eff */
[-C--:B------:R-:W-:Y:S01]  /*4730*/  LEA.HI.X.SX32 R41, R62, R109.reuse, 0x1, P2 ;  /* 0x0000006d3e297211 */ /* 0x080fe200010f0eff */
[----:B------:R-:W-:Y:S01]  /*4740*/  STG.E.U8 desc[UR16][R28.64], R87 ;  /* 0x000000571c007986 */ /* 0x000fe2000c101110 */
[----:B------:R-:W-:Y:S02]  /*4750*/  LEA.HI.X.SX32 R73, R48, R109, 0x1, P5 ;  /* 0x0000006d30497211 */ /* 0x000fe400028f0eff */
[-C--:B------:R-:W-:Y:S01]  /*4760*/  IADD3 R44, P3, R70, R55.reuse, RZ ;  /* 0x00000037462c7210 */ /* 0x080fe20007f7e0ff */
[----:B------:R1:W-:Y:S01]  /*4770*/  STG.E.U8 desc[UR16][R30.64], R85 ;  /* 0x000000551e007986 */ /* 0x0003e2000c101110 */
[----:B------:R-:W-:-:S02]  /*4780*/  IADD3 R50, P2, R78, R55, RZ ;  /* 0x000000374e327210 */ /* 0x000fc40007f5e0ff */
[----:B------:R-:W-:Y:S01]  /*4790*/  LEA.HI.X.SX32 R43, R66, R109, 0x1, P4 ;  /* 0x0000006d422b7211 */ /* 0x000fe200020f0eff */
[----:B------:R-:W-:Y:S01]  /*47a0*/  STG.E.U8 desc[UR16][R58.64], R83 ;  /* 0x000000533a007986 */ /* 0x000fe2000c101110 */
[-C--:B------:R-:W-:Y:S02]  /*47b0*/  IADD3 R38, P5, R56, R55.reuse, RZ ;  /* 0x0000003738267210 */ /* 0x080fe40007fbe0ff */
[----:B------:R-:W-:Y:S01]  /*47c0*/  IADD3 R52, P4, R80, R55, RZ ;  /* 0x0000003750347210 */ /* 0x000fe20007f9e0ff */
[----:B------:R-:W-:Y:S01]  /*47d0*/  STG.E.U8 desc[UR16][R64.64], R81 ;  /* 0x0000005140007986 */ /* 0x000fe2000c101110 */
[----:B0-----:R-:W-:Y:S02]  /*47e0*/  PRMT R91, R4, 0x7770, RZ ;  /* 0x00007770045b7816 */ /* 0x001fe400000000ff */
[-C--:B------:R-:W-:Y:S01]  /*47f0*/  LEA.HI.X.SX32 R45, R70, R109.reuse, 0x1, P3 ;  /* 0x0000006d462d7211 */ /* 0x080fe200018f0eff */
[----:B------:R-:W-:Y:S01]  /*4800*/  STG.E.U8 desc[UR16][R72.64], R79 ;  /* 0x0000004f48007986 */ /* 0x000fe2000c101110 */
[----:B------:R-:W-:Y:S01]  /*4810*/  LEA.HI.X.SX32 R51, R78, R109, 0x1, P2 ;  /* 0x0000006d4e337211 */ /* 0x000fe200010f0eff */
[----:B-1----:R-:W0:Y:S01]  /*4820*/  LDC.64 R30, c[0x0][0x230] ;  /* 0x00008c00ff1e7b82 */ /* 0x002e220000000a00 */
[C---:B------:R-:W-:Y:S01]  /*4830*/  PRMT R13, R5.reuse, 0x7773, RZ ;  /* 0x00007773050d7816 */ /* 0x040fe200000000ff */
[----:B------:R-:W-:Y:S01]  /*4840*/  STG.E.U8 desc[UR16][R74.64], R77 ;  /* 0x0000004d4a007986 */ /* 0x000fe2000c101110 */
[----:B------:R-:W-:-:S02]  /*4850*/  PRMT R21, R5, 0x7772, RZ ;  /* 0x0000777205157816 */ /* 0x000fc400000000ff */
[C---:B------:R-:W-:Y:S01]  /*4860*/  PRMT R25, R5.reuse, 0x7771, RZ ;  /* 0x0000777105197816 */ /* 0x040fe200000000ff */
[----:B------:R-:W-:Y:S01]  /*4870*/  STG.E.U8 desc[UR16][R32.64], R91 ;  /* 0x0000005b20007986 */ /* 0x000fe2000c101110 */
[----:B------:R-:W-:Y:S02]  /*4880*/  PRMT R29, R5, 0x7770, RZ ;  /* 0x00007770051d7816 */ /* 0x000fe400000000ff */
[----:B------:R-:W-:Y:S02]  /*4890*/  LEA.HI.X.SX32 R39, R56, R109, 0x1, P5 ;  /* 0x0000006d38277211 */ /* 0x000fe400028f0eff */
[----:B------:R-:W-:Y:S01]  /*48a0*/  IADD3 R70, P2, R57, R55, RZ ;  /* 0x0000003739467210 */ /* 0x000fe20007f5e0ff */
[----:B------:R-:W-:Y:S01]  /*48b0*/  STG.E.U8 desc[UR16][R34.64], R29 ;  /* 0x0000001d22007986 */ /* 0x000fe2000c101110 */
[----:B------:R-:W-:Y:S02]  /*48c0*/  LEA.HI.X.SX32 R53, R80, R109, 0x1, P4 ;  /* 0x0000006d50357211 */ /* 0x000fe400020f0eff */
[----:B------:R-:W-:-:S02]  /*48d0*/  PRMT R27, R6, 0x7770, RZ ;  /* 0x00007770061b7816 */ /* 0x000fc400000000ff */
[C---:B------:R-:W-:Y:S02]  /*48e0*/  PRMT R9, R7.reuse, 0x7773, RZ ;  /* 0x0000777307097816 */ /* 0x040fe400000000ff */
[C---:B------:R-:W-:Y:S01]  /*48f0*/  PRMT R17, R7.reuse, 0x7772, RZ ;  /* 0x0000777207117816 */ /* 0x040fe200000000ff */
[----:B------:R-:W-:Y:S01]  /*4900*/  STG.E.U8 desc[UR16][R36.64], R27 ;  /* 0x0000001b24007986 */ /* 0x000fe2000c101110 */
[----:B------:R-:W-:Y:S02]  /*4910*/  PRMT R5, R7, 0x7771, RZ ;  /* 0x0000777107057816 */ /* 0x000fe400000000ff */
[-C--:B------:R-:W-:Y:S02]  /*4920*/  IADD3 R56, P4, R69, R55.reuse, RZ ;  /* 0x0000003745387210 */ /* 0x080fe40007f9e0ff */
[----:B------:R-:W-:Y:S02]  /*4930*/  PRMT R7, R7, 0x7770, RZ ;  /* 0x0000777007077816 */ /* 0x000fe400000000ff */
[----:B------:R-:W-:-:S02]  /*4940*/  IADD3 R48, P5, R76, R55, RZ ;  /* 0x000000374c307210 */ /* 0x000fc40007fbe0ff */
[----:B------:R-:W-:Y:S01]  /*4950*/  PRMT R93, R4, 0x7771, RZ ;  /* 0x00007771045d7816 */ /* 0x000fe200000000ff */
[----:B------:R-:W-:Y:S01]  /*4960*/  STG.E.U8 desc[UR16][R38.64], R7 ;  /* 0x0000000726007986 */ /* 0x000fe2000c101110 */
[----:B------:R-:W-:Y:S02]  /*4970*/  LEA.HI.X.SX32 R71, R57, R109, 0x1, P2 ;  /* 0x0000006d39477211 */ /* 0x000fe400010f0eff */
[----:B------:R-:W-:Y:S01]  /*4980*/  PRMT R23, R6, 0x7771, RZ ;  /* 0x0000777106177816 */ /* 0x000fe200000000ff */
[----:B------:R-:W-:Y:S01]  /*4990*/  STG.E.U8 desc[UR16][R40.64], R93 ;  /* 0x0000005d28007986 */ /* 0x000fe2000c101110 */
[----:B------:R-:W-:Y:S02]  /*49a0*/  IADD3 R54, P3, R84, R55, RZ ;  /* 0x0000003754367210 */ /* 0x000fe40007f7e0ff */
[----:B------:R-:W-:Y:S01]  /*49b0*/  LEA.HI.X.SX32 R57, R69, R109, 0x1, P4 ;  /* 0x0000006d45397211 */ /* 0x000fe200020f0eff */
[----:B------:R-:W-:Y:S01]  /*49c0*/  STG.E.U8 desc[UR16][R42.64], R25 ;  /* 0x000000192a007986 */ /* 0x000fe2000c101110 */
[----:B------:R-:W-:-:S02]  /*49d0*/  IADD3 R62, P6, R86, R55, RZ ;  /* 0x00000037563e7210 */ /* 0x000fc40007fde0ff */
[----:B------:R-:W-:Y:S01]  /*49e0*/  LEA.HI.X.SX32 R49, R76, R109, 0x1, P5 ;  /* 0x0000006d4c317211 */ /* 0x000fe200028f0eff */
[----:B------:R-:W-:Y:S01]  /*49f0*/  STG.E.U8 desc[UR16][R44.64], R23 ;  /* 0x000000172c007986 */ /* 0x000fe2000c101110 */
[----:B------:R-:W-:Y:S02]  /*4a00*/  PRMT R69, R4, 0x7772, RZ ;  /* 0x0000777204457816 */ /* 0x000fe400000000ff */
[----:B------:R-:W-:Y:S01]  /*4a10*/  IADD3 R66, P5, R88, R55, RZ ;  /* 0x0000003758427210 */ /* 0x000fe20007fbe0ff */
[----:B------:R1:W-:Y:S01]  /*4a20*/  STG.E.U8 desc[UR16][R46.64], R5 ;  /* 0x000000052e007986 */ /* 0x0003e2000c101110 */
[----:B------:R-:W-:Y:S02]  /*4a30*/  PRMT R19, R6, 0x7772, RZ ;  /* 0x0000777206137816 */ /* 0x000fe400000000ff */
[-C--:B------:R-:W-:Y:S01]  /*4a40*/  LEA.HI.X.SX32 R55, R84, R109.reuse, 0x1, P3 ;  /* 0x0000006d54377211 */ /* 0x080fe200018f0eff */
[----:B------:R2:W-:Y:S01]  /*4a50*/  STG.E.U8 desc[UR16][R48.64], R69 ;  /* 0x0000004530007986 */ /* 0x0005e2000c101110 */
[----:B------:R-:W-:-:S02]  /*4a60*/  LEA.HI.X.SX32 R63, R86, R109, 0x1, P6 ;  /* 0x0000006d563f7211 */ /* 0x000fc400030f0eff */
[----:B------:R-:W-:Y:S01]  /*4a70*/  PRMT R15, R4, 0x7773, RZ ;  /* 0x00007773040f7816 */ /* 0x000fe200000000ff */
[----:B------:R2:W-:Y:S01]  /*4a80*/  STG.E.U8 desc[UR16][R50.64], R21 ;  /* 0x0000001532007986 */ /* 0x0005e2000c101110 */
[----:B------:R-:W-:Y:S02]  /*4a90*/  LEA.HI.X.SX32 R67, R88, R109, 0x1, P5 ;  /* 0x0000006d58437211 */ /* 0x000fe400028f0eff */
[----:B------:R-:W-:Y:S01]  /*4aa0*/  PRMT R11, R6, 0x7773, RZ ;  /* 0x00007773060b7816 */ /* 0x000fe200000000ff */
[----:B------:R2:W-:Y:S01]  /*4ab0*/  STG.E.U8 desc[UR16][R52.64], R19 ;  /* 0x0000001334007986 */ /* 0x0005e2000c101110 */
[C---:B------:R-:W-:Y:S01]  /*4ac0*/  LOP3.LUT P2, RZ, R0.reuse, 0x40, RZ, 0xc0, !PT ;  /* 0x0000004000ff7812 */ /* 0x040fe2000784c0ff */
[----:B------:R-:W-:Y:S01]  /*4ad0*/  IMAD.SHL.U32 R0, R0, 0x2, RZ ;  /* 0x0000000200007824 */ /* 0x000fe200078e00ff */
[----:B------:R-:W-:Y:S01]  /*4ae0*/  FSEL R61, R61, -INF , P0 ;  /* 0xff8000003d3d7808 */ /* 0x000fe20000000000 */
[----:B------:R2:W-:Y:S01]  /*4af0*/  STG.E.U8 desc[UR16][R54.64], R17 ;  /* 0x0000001136007986 */ /* 0x0005e2000c101110 */
[----:B-1----:R-:W-:-:S02]  /*4b00*/  FSEL R5, R68, -INF , P1 ;  /* 0xff80000044057808 */ /* 0x002fc40000800000 */
[----:B------:R-:W-:Y:S01]  /*4b10*/  LOP3.LUT R0, R0, 0xf8, RZ, 0xc0, !PT ;  /* 0x000000f800007812 */ /* 0x000fe200078ec0ff */
[----:B------:R2:W-:Y:S01]  /*4b20*/  STG.E.U8 desc[UR16][R62.64], R15 ;  /* 0x0000000f3e007986 */ /* 0x0005e2000c101110 */
[----:B------:R-:W-:Y:S01]  /*4b30*/  FFMA R60, R61, 0.69314718246459960938, R60 ;  /* 0x3f3172183d3c7823 */ /* 0x000fe2000000003c */
[----:B------:R-:W-:Y:S01]  /*4b40*/  FFMA R61, R5, 0.69314718246459960938, R106 ;  /* 0x3f317218053d7823 */ /* 0x000fe2000000006a */
[C---:B------:R-:W-:Y:S01]  /*4b50*/  IMAD.SHL.U32 R5, R2.reuse, 0x4, RZ ;  /* 0x0000000402057824 */ /* 0x040fe200078e00ff */
[----:B------:R2:W-:Y:S01]  /*4b60*/  STG.E.U8 desc[UR16][R66.64], R13 ;  /* 0x0000000d42007986 */ /* 0x0005e2000c101110 */
[----:B------:R-:W-:-:S03]  /*4b70*/  IMAD.HI R2, R2, 0x4, RZ ;  /* 0x0000000402027827 */ /* 0x000fc600078e02ff */
[----:B------:R2:W-:Y:S01]  /*4b80*/  STG.E.U8 desc[UR16][R70.64], R11 ;  /* 0x0000000b46007986 */ /* 0x0005e2000c101110 */
[----:B0-----:R-:W-:-:S03]  /*4b90*/  IADD3 R4, P0, P1, R5, UR6, R30 ;  /* 0x0000000605047c10 */ /* 0x001fc6000f91e01e */
[----:B------:R2:W-:Y:S01]  /*4ba0*/  STG.E.U8 desc[UR16][R56.64], R9 ;  /* 0x0000000938007986 */ /* 0x0005e2000c101110 */
[----:B------:R-:W-:Y:S01]  /*4bb0*/  IADD3.X R5, R2, UR5, R31, P0, P1 ;  /* 0x0000000502057c10 */ /* 0x000fe200087e241f */
[----:B------:R-:W-:Y:S06]  /*4bc0*/  BAR.SYNC.DEFER_BLOCKING 0x0 ;  /* 0x0000000000007b1d */ /* 0x000fec0000010000 */
[----:B------:R2:W-:Y:S02]  /*4bd0*/  STS.64 [R0+UR12], R60 ;  /* 0x0000003c00007988 */ /* 0x0005e40008000a0c */
[----:B------:R-:W-:Y:S06]  /*4be0*/  BAR.SYNC.DEFER_BLOCKING 0x0 ;  /* 0x0000000000007b1d */ /* 0x000fec0000010000 */
[----:B------:R-:W-:Y:S05]  /*4bf0*/  @P2 EXIT ;  /* 0x000000000000294d */ /* 0x000fea0003800000 */
[----:B------:R-:W0:Y:S04]  /*4c00*/  LDS R3, [R3] ;  /* 0x0000000003037984 */ /* 0x000e280000000800 */
[----:B0-----:R-:W-:Y:S01]  /*4c10*/  STG.E desc[UR16][R4.64], R3 ;  /* 0x0000000304007986 */ /* 0x001fe2000c101910 */
[----:B------:R-:W-:Y:S05]  /*4c20*/  EXIT ;  /* 0x000000000000794d */ /* 0x000fea0003800000 */
.L_x_2:
[----:B------:R-:W-:-:S00]  /*4c30*/  BRA `(.L_x_2) ;  /* 0xfffffffc00fc7947 */ /* 0x000fc0000383ffff */
[----:B------:R-:W-:-:S00]  /*4c40*/  NOP ;  /* 0x0000000000007918 */ /* 0x000fc00000000000 */
        /* <DEDUP_REMOVED lines=11> */
.L_x_3:


//--------------------- .nv.global.init           --------------------------
	.section	.nv.global.init,"aw",@progbits
.nv.global.init:
	.type		_$_str,@object
	.size		_$_str,(.L_0 - _$_str)
_$_str:
        /*0000*/ 	.byte	0x5f, 0x5f, 0x43, 0x55, 0x44, 0x41, 0x5f, 0x46, 0x54, 0x5a, 0x00
.L_0:


//--------------------- .nv.shared.attn_fwd       --------------------------
	.section	.nv.shared.attn_fwd,"aw",@nobits
	.sectionflags	@""
	.align	16
	.zero		1024


//--------------------- .nv.shared.reserved.0     --------------------------
	.section	.nv.shared.reserved.0,"aw",@nobits
	.weak		__nv_reservedSMEM_offset_0_alias
	.size		__nv_reservedSMEM_offset_0_alias, 0, 0
	.other		__nv_reservedSMEM_offset_0_alias,@"STO_CUDA_RESERVED_SHARED STV_DEFAULT"
__nv_reservedSMEM_offset_0_alias:
	.zero		0


//--------------------- .nv.constant0.attn_fwd    --------------------------
	.section	.nv.constant0.attn_fwd,"a",@progbits
	.sectionflags	@""
	.align	4
.nv.constant0.attn_fwd:
	.zero		664


//--------------------- SYMBOLS --------------------------

	.type		.nv.reservedSmem.offset0,@object
	.size		.nv.reservedSmem.offset0,0x4
